	.target	sm_100a

	.elftype	@"ET_EXEC"


//--------------------- .note.nv.tkinfo           --------------------------
	.section	.note.nv.tkinfo,"",@"SHT_NOTE"
	.sectionflags	@"SHF_NOTE_NV_TKINFO"
	.tkinfo
        /*0018*/ 	.word	0x00000002
        /*0030*/ 	.string	""
        /*0030*/ 	.string	"ptxas"
        /*0030*/ 	.string	"Cuda compilation tools, release 13.0, V13.0.88"
        /*0030*/ 	.string	"Build cuda_13.0.r13.0/compiler.36424714_0"
        /*0030*/ 	.string	"-arch sm_100a -m 64 "



//--------------------- .note.nv.cuinfo           --------------------------
	.section	.note.nv.cuinfo,"",@"SHT_NOTE"
	.sectionflags	@"SHF_NOTE_NV_CUINFO"
        /*0018*/ 	.short	0x0002
        /*001a*/ 	.short	0x0064
        /*001c*/ 	.short	0x0082
	.zero		2


//--------------------- .nv.info                  --------------------------
	.section	.nv.info,"",@"SHT_CUDA_INFO"
	.align	4


	//----- nvinfo : EIATTR_REGCOUNT
	.align		4
        /*0000*/ 	.byte	0x04, 0x2f
        /*0002*/ 	.short	(.L_20 - .L_19)
	.align		4
.L_19:
        /*0004*/ 	.word	index@(_ZN7cutlass13device_kernelINS_4gemm6kernel13GemmUniversalIN4cute5tupleIJiiiiEEENS1_10collective13CollectiveMmaINS1_35MainloopSm100TmaUmmaWarpSpecializedILi20ELi2ELi4ENS5_IJNS4_1CILi1EEESB_SB_EEEEENS5_IJNSA_ILi64EEENSA_ILi256EEENSA_ILi32EEEEEEaNS5_IJlSB_lEEEaSI_NS4_8TiledMMAINS4_8MMA_AtomIJNS4_15SM100_MMA_S8_SSIaaiLi64ELi256ELNS4_4UMMA5MajorE0ELSN_0ELNSM_8SaturateE0EEEEEENS4_6LayoutISC_NS5_IJNSA_ILi0EEESS_SS_EEEEENS5_IJNS4_10UnderscoreESV_SV_EEEEENS4_13SM90_TMA_LOADENS4_14ComposedLayoutINS4_7SwizzleILi1ELi4ELi3EEENS4_18smem_ptr_flag_bitsILi8EEENSR_INS5_IJNSA_ILi8EEESG_EEENS5_IJSG_SB_EEEEEEEvNS4_8identityESY_S18_vS19_EENS_8epilogue10collective18CollectiveEpilogueINS1B_23Sm100TmaWarpSpecializedILi4ELi2ELi32ELb0ELb0EEEJSH_NS5_IJNSR_ISE_SB_EES1G_EEEaSI_aSI_NS1B_6fusion15FusionCallbacksIS1F_NS1I_17LinearCombinationIaiaiLNS_15FloatRoundStyleE2EEESH_S1H_JEEENS4_5SM1004TMEM4LOAD26SM100_TMEM_LOAD_16dp32b32xESY_NSZ_INS10_ILi2ELi4ELi3EEES13_NSR_INS5_IJS14_SE_EEENS5_IJSE_SB_EEEEEEENS4_39AutoVectorizingCopyWithAssumedAlignmentILi128EEENS4_14SM90_TMA_STOREES1W_S1Y_S1Y_EEEvvEEEEvNT_6ParamsE)
        /*0008*/ 	.word	0x0000007a


	//----- nvinfo : EIATTR_FRAME_SIZE
	.align		4
.L_20:
        /*000c*/ 	.byte	0x04, 0x11
        /*000e*/ 	.short	(.L_22 - .L_21)
	.align		4
.L_21:
        /*0010*/ 	.word	index@($__internal_2_$__cuda_sm10x_tcgen05_guardrail_trap_unallocated_columns_being_dealloced)
        /*0014*/ 	.word	0x00000000


	//----- nvinfo : EIATTR_FRAME_SIZE
	.align		4
.L_22:
        /*0018*/ 	.byte	0x04, 0x11
        /*001a*/ 	.short	(.L_24 - .L_23)
	.align		4
.L_23:
        /*001c*/ 	.word	index@($__internal_1_$__cuda_sm10x_tcgen05_guardrail_trap_phase_invalid_during_alloc)
        /*0020*/ 	.word	0x00000000


	//----- nvinfo : EIATTR_FRAME_SIZE
	.align		4
.L_24:
        /*0024*/ 	.byte	0x04, 0x11
        /*0026*/ 	.short	(.L_26 - .L_25)
	.align		4
.L_25:
        /*0028*/ 	.word	index@($__internal_0_$__cuda_sm10x_tcgen05_guardrail_trap_col_being_dealloced_not_returned_by_alloc)
        /*002c*/ 	.word	0x00000000


	//----- nvinfo : EIATTR_FRAME_SIZE
	.align		4
.L_26:
        /*0030*/ 	.byte	0x04, 0x11
        /*0032*/ 	.short	(.L_28 - .L_27)
	.align		4
.L_27:
        /*0034*/ 	.word	index@(_ZN7cutlass13device_kernelINS_4gemm6kernel13GemmUniversalIN4cute5tupleIJiiiiEEENS1_10collective13CollectiveMmaINS1_35MainloopSm100TmaUmmaWarpSpecializedILi20ELi2ELi4ENS5_IJNS4_1CILi1EEESB_SB_EEEEENS5_IJNSA_ILi64EEENSA_ILi256EEENSA_ILi32EEEEEEaNS5_IJlSB_lEEEaSI_NS4_8TiledMMAINS4_8MMA_AtomIJNS4_15SM100_MMA_S8_SSIaaiLi64ELi256ELNS4_4UMMA5MajorE0ELSN_0ELNSM_8SaturateE0EEEEEENS4_6LayoutISC_NS5_IJNSA_ILi0EEESS_SS_EEEEENS5_IJNS4_10UnderscoreESV_SV_EEEEENS4_13SM90_TMA_LOADENS4_14ComposedLayoutINS4_7SwizzleILi1ELi4ELi3EEENS4_18smem_ptr_flag_bitsILi8EEENSR_INS5_IJNSA_ILi8EEESG_EEENS5_IJSG_SB_EEEEEEEvNS4_8identityESY_S18_vS19_EENS_8epilogue10collective18CollectiveEpilogueINS1B_23Sm100TmaWarpSpecializedILi4ELi2ELi32ELb0ELb0EEEJSH_NS5_IJNSR_ISE_SB_EES1G_EEEaSI_aSI_NS1B_6fusion15FusionCallbacksIS1F_NS1I_17LinearCombinationIaiaiLNS_15FloatRoundStyleE2EEESH_S1H_JEEENS4_5SM1004TMEM4LOAD26SM100_TMEM_LOAD_16dp32b32xESY_NSZ_INS10_ILi2ELi4ELi3EEES13_NSR_INS5_IJS14_SE_EEENS5_IJSE_SB_EEEEEEENS4_39AutoVectorizingCopyWithAssumedAlignmentILi128EEENS4_14SM90_TMA_STOREES1W_S1Y_S1Y_EEEvvEEEEvNT_6ParamsE)
        /*0038*/ 	.word	0x00000000


	//----- nvinfo : EIATTR_MIN_STACK_SIZE
	.align		4
.L_28:
        /*003c*/ 	.byte	0x04, 0x12
        /*003e*/ 	.short	(.L_30 - .L_29)
	.align		4
.L_29:
        /*0040*/ 	.word	index@(_ZN7cutlass13device_kernelINS_4gemm6kernel13GemmUniversalIN4cute5tupleIJiiiiEEENS1_10collective13CollectiveMmaINS1_35MainloopSm100TmaUmmaWarpSpecializedILi20ELi2ELi4ENS5_IJNS4_1CILi1EEESB_SB_EEEEENS5_IJNSA_ILi64EEENSA_ILi256EEENSA_ILi32EEEEEEaNS5_IJlSB_lEEEaSI_NS4_8TiledMMAINS4_8MMA_AtomIJNS4_15SM100_MMA_S8_SSIaaiLi64ELi256ELNS4_4UMMA5MajorE0ELSN_0ELNSM_8SaturateE0EEEEEENS4_6LayoutISC_NS5_IJNSA_ILi0EEESS_SS_EEEEENS5_IJNS4_10UnderscoreESV_SV_EEEEENS4_13SM90_TMA_LOADENS4_14ComposedLayoutINS4_7SwizzleILi1ELi4ELi3EEENS4_18smem_ptr_flag_bitsILi8EEENSR_INS5_IJNSA_ILi8EEESG_EEENS5_IJSG_SB_EEEEEEEvNS4_8identityESY_S18_vS19_EENS_8epilogue10collective18CollectiveEpilogueINS1B_23Sm100TmaWarpSpecializedILi4ELi2ELi32ELb0ELb0EEEJSH_NS5_IJNSR_ISE_SB_EES1G_EEEaSI_aSI_NS1B_6fusion15FusionCallbacksIS1F_NS1I_17LinearCombinationIaiaiLNS_15FloatRoundStyleE2EEESH_S1H_JEEENS4_5SM1004TMEM4LOAD26SM100_TMEM_LOAD_16dp32b32xESY_NSZ_INS10_ILi2ELi4ELi3EEES13_NSR_INS5_IJS14_SE_EEENS5_IJSE_SB_EEEEEEENS4_39AutoVectorizingCopyWithAssumedAlignmentILi128EEENS4_14SM90_TMA_STOREES1W_S1Y_S1Y_EEEvvEEEEvNT_6ParamsE)
        /*0044*/ 	.word	0x00000000
.L_30:


//--------------------- .nv.compat                --------------------------
	.section	.nv.compat,"",@"SHT_CUDA_COMPAT_INFO"
	.align	4
        /*0000*/ 	.byte	0x02, 0x09, 0x01, 0x00, 0x02, 0x02, 0x03, 0x00, 0x02, 0x05, 0x06, 0x00, 0x03, 0x07, 0x01, 0x01
        /*0010*/ 	.byte	0x02, 0x03, 0x01, 0x00, 0x02, 0x06, 0x01, 0x00, 0x04, 0x0b, 0x08, 0x00, 0x01, 0x00, 0x00, 0x00
        /*0020*/ 	.byte	0x00, 0x00, 0x00, 0x00


//--------------------- .nv.info._ZN7cutlass13device_kernelINS_4gemm6kernel13GemmUniversalIN4cute5tupleIJiiiiEEENS1_10collective13CollectiveMmaINS1_35MainloopSm100TmaUmmaWarpSpecializedILi20ELi2ELi4ENS5_IJNS4_1CILi1EEESB_SB_EEEEENS5_IJNSA_ILi64EEENSA_ILi256EEENSA_ILi32EEEEEEaNS5_IJlSB_lEEEaSI_NS4_8TiledMMAINS4_8MMA_AtomIJNS4_15SM100_MMA_S8_SSIaaiLi64ELi256ELNS4_4UMMA5MajorE0ELSN_0ELNSM_8SaturateE0EEEEEENS4_6LayoutISC_NS5_IJNSA_ILi0EEESS_SS_EEEEENS5_IJNS4_10UnderscoreESV_SV_EEEEENS4_13SM90_TMA_LOADENS4_14ComposedLayoutINS4_7SwizzleILi1ELi4ELi3EEENS4_18smem_ptr_flag_bitsILi8EEENSR_INS5_IJNSA_ILi8EEESG_EEENS5_IJSG_SB_EEEEEEEvNS4_8identityESY_S18_vS19_EENS_8epilogue10collective18CollectiveEpilogueINS1B_23Sm100TmaWarpSpecializedILi4ELi2ELi32ELb0ELb0EEEJSH_NS5_IJNSR_ISE_SB_EES1G_EEEaSI_aSI_NS1B_6fusion15FusionCallbacksIS1F_NS1I_17LinearCombinationIaiaiLNS_15FloatRoundStyleE2EEESH_S1H_JEEENS4_5SM1004TMEM4LOAD26SM100_TMEM_LOAD_16dp32b32xESY_NSZ_INS10_ILi2ELi4ELi3EEES13_NSR_INS5_IJS14_SE_EEENS5_IJSE_SB_EEEEEEENS4_39AutoVectorizingCopyWithAssumedAlignmentILi128EEENS4_14SM90_TMA_STOREES1W_S1Y_S1Y_EEEvvEEEEvNT_6ParamsE --------------------------
	.section	.nv.info._ZN7cutlass13device_kernelINS_4gemm6kernel13GemmUniversalIN4cute5tupleIJiiiiEEENS1_10collective13CollectiveMmaINS1_35MainloopSm100TmaUmmaWarpSpecializedILi20ELi2ELi4ENS5_IJNS4_1CILi1EEESB_SB_EEEEENS5_IJNSA_ILi64EEENSA_ILi256EEENSA_ILi32EEEEEEaNS5_IJlSB_lEEEaSI_NS4_8TiledMMAINS4_8MMA_AtomIJNS4_15SM100_MMA_S8_SSIaaiLi64ELi256ELNS4_4UMMA5MajorE0ELSN_0ELNSM_8SaturateE0EEEEEENS4_6LayoutISC_NS5_IJNSA_ILi0EEESS_SS_EEEEENS5_IJNS4_10UnderscoreESV_SV_EEEEENS4_13SM90_TMA_LOADENS4_14ComposedLayoutINS4_7SwizzleILi1ELi4ELi3EEENS4_18smem_ptr_flag_bitsILi8EEENSR_INS5_IJNSA_ILi8EEESG_EEENS5_IJSG_SB_EEEEEEEvNS4_8identityESY_S18_vS19_EENS_8epilogue10collective18CollectiveEpilogueINS1B_23Sm100TmaWarpSpecializedILi4ELi2ELi32ELb0ELb0EEEJSH_NS5_IJNSR_ISE_SB_EES1G_EEEaSI_aSI_NS1B_6fusion15FusionCallbacksIS1F_NS1I_17LinearCombinationIaiaiLNS_15FloatRoundStyleE2EEESH_S1H_JEEENS4_5SM1004TMEM4LOAD26SM100_TMEM_LOAD_16dp32b32xESY_NSZ_INS10_ILi2ELi4ELi3EEES13_NSR_INS5_IJS14_SE_EEENS5_IJSE_SB_EEEEEEENS4_39AutoVectorizingCopyWithAssumedAlignmentILi128EEENS4_14SM90_TMA_STOREES1W_S1Y_S1Y_EEEvvEEEEvNT_6ParamsE,"",@"SHT_CUDA_INFO"
	.sectionflags	@""
	.align	4


	//----- nvinfo : EIATTR_CUDA_API_VERSION
	.align		4
        /*0000*/ 	.byte	0x04, 0x37
        /*0002*/ 	.short	(.L_32 - .L_31)
.L_31:
        /*0004*/ 	.word	0x00000082


	//----- nvinfo : EIATTR_KPARAM_INFO
	.align		4
.L_32:
        /*0008*/ 	.byte	0x04, 0x17
        /*000a*/ 	.short	(.L_34 - .L_33)
.L_33:
        /*000c*/ 	.word	0x00000000
        /*0010*/ 	.short	0x0000
        /*0012*/ 	.short	0x0000
        /*0014*/ 	.byte	0x00, 0xf0, 0x01, 0x20


	//----- nvinfo : EIATTR_AT_ENTRY_FRAGMENTS
	.align		4
.L_34:
        /*0018*/ 	.byte	0x04, 0x4f
        /*001a*/ 	.short	(.L_36 - .L_35)


	//   ....[0]....
.L_35:
        /*001c*/ 	.word	0x00000006


	//----- nvinfo : EIATTR_RESERVED_SMEM_USED
	.align		4
.L_36:
        /*0020*/ 	.byte	0x01, 0x41
	.zero		2


	//----- nvinfo : EIATTR_SPARSE_MMA_MASK
	.align		4
        /*0024*/ 	.byte	0x03, 0x50
        /*0026*/ 	.short	0x0000


	//----- nvinfo : EIATTR_TCGEN05_1CTA_USED
	.align		4
        /*0028*/ 	.byte	0x01, 0x51
	.zero		2


	//----- nvinfo : EIATTR_MAXREG_COUNT
	.align		4
        /*002c*/ 	.byte	0x03, 0x1b
        /*002e*/ 	.short	0x00ff


	//----- nvinfo : EIATTR_NUM_BARRIERS
	.align		4
        /*0030*/ 	.byte	0x02, 0x4c
        /*0032*/ 	.byte	0x07
	.zero		1


	//----- nvinfo : EIATTR_EXTERNS
	.align		4
        /*0034*/ 	.byte	0x04, 0x0f
        /*0036*/ 	.short	(.L_38 - .L_37)


	//   ....[0]....
	.align		4
.L_37:
        /*0038*/ 	.word	index@(__assertfail)


	//----- nvinfo : EIATTR_MERCURY_ISA_VERSION
	.align		4
.L_38:
        /*003c*/ 	.byte	0x03, 0x5f
        /*003e*/ 	.short	0x0101


	//----- nvinfo : EIATTR_INT_WARP_WIDE_INSTR_OFFSETS
	.align		4
        /*0040*/ 	.byte	0x04, 0x31
        /*0042*/ 	.short	(.L_40 - .L_39)


	//   ....[0]....
.L_39:
        /*0044*/ 	.word	0x00002010


	//   ....[1]....
        /*0048*/ 	.word	0x00004270


	//   ....[2]....
        /*004c*/ 	.word	0x00004290


	//   ....[3]....
        /*0050*/ 	.word	0x000042c0


	//   ....[4]....
        /*0054*/ 	.word	0x00004c00


	//   ....[5]....
        /*0058*/ 	.word	0x00004c70


	//   ....[6]....
        /*005c*/ 	.word	0x00004d50


	//   ....[7]....
        /*0060*/ 	.word	0x00004dd0


	//   ....[8]....
        /*0064*/ 	.word	0x00004ee0


	//   ....[9]....
        /*0068*/ 	.word	0x00004f70


	//   ....[10]....
        /*006c*/ 	.word	0x00005150


	//   ....[11]....
        /*0070*/ 	.word	0x000052b0


	//----- nvinfo : EIATTR_COOP_GROUP_MASK_REGIDS
	.align		4
.L_40:
        /*0074*/ 	.byte	0x04, 0x29
        /*0076*/ 	.short	(.L_42 - .L_41)


	//   ....[0]....
.L_41:
        /*0078*/ 	.word	0xffffffff


	//   ....[1]....
        /*007c*/ 	.word	0xffffffff


	//   ....[2]....
        /*0080*/ 	.word	0xffffffff


	//   ....[3]....
        /*0084*/ 	.word	0xffffffff


	//   ....[4]....
        /*0088*/ 	.word	0xffffffff


	//   ....[5]....
        /*008c*/ 	.word	0xffffffff


	//   ....[6]....
        /*0090*/ 	.word	0xffffffff


	//   ....[7]....
        /*0094*/ 	.word	0xffffffff


	//   ....[8]....
        /*0098*/ 	.word	0xffffffff


	//   ....[9]....
        /*009c*/ 	.word	0xffffffff


	//   ....[10]....
        /*00a0*/ 	.word	0xffffffff


	//   ....[11]....
        /*00a4*/ 	.word	0xffffffff


	//   ....[12]....
        /*00a8*/ 	.word	0xffffffff


	//----- nvinfo : EIATTR_COOP_GROUP_INSTR_OFFSETS
	.align		4
.L_42:
        /*00ac*/ 	.byte	0x04, 0x28
        /*00ae*/ 	.short	(.L_44 - .L_43)


	//   ....[0]....
.L_43:
        /*00b0*/ 	.word	0x00000090


	//   ....[1]....
        /*00b4*/ 	.word	0x000004d0


	//   ....[2]....
        /*00b8*/ 	.word	0x00000870


	//   ....[3]....
        /*00bc*/ 	.word	0x00000a10


	//   ....[4]....
        /*00c0*/ 	.word	0x00000b10


	//   ....[5]....
        /*00c4*/ 	.word	0x00000c80


	//   ....[6]....
        /*00c8*/ 	.word	0x00000e20


	//   ....[7]....
        /*00cc*/ 	.word	0x00001ef0


	//   ....[8]....
        /*00d0*/ 	.word	0x000035d0


	//   ....[9]....
        /*00d4*/ 	.word	0x000037e0


	//   ....[10]....
        /*00d8*/ 	.word	0x00003810


	//   ....[11]....
        /*00dc*/ 	.word	0x00004150


	//   ....[12]....
        /*00e0*/ 	.word	0x00004380


	//----- nvinfo : EIATTR_VRC_CTA_INIT_COUNT
	.align		4
.L_44:
        /*00e4*/ 	.byte	0x02, 0x4a
        /*00e6*/ 	.byte	0x80
	.zero		1


	//----- nvinfo : EIATTR_SYSCALL_OFFSETS
	.align		4
        /*00e8*/ 	.byte	0x04, 0x46
        /*00ea*/ 	.short	(.L_46 - .L_45)


	//   ....[0]....
.L_45:
        /*00ec*/ 	.word	0x00005d40


	//   ....[1]....
        /*00f0*/ 	.word	0x00005e80


	//   ....[2]....
        /*00f4*/ 	.word	0x00006680


	//   ....[3]....
        /*00f8*/ 	.word	0x00007430


	//   ....[4]....
        /*00fc*/ 	.word	0x00008170


	//   ....[5]....
        /*0100*/ 	.word	0x00008ee0


	//----- nvinfo : EIATTR_MBARRIER_INSTR_OFFSETS
	.align		4
.L_46:
        /*0104*/ 	.byte	0x04, 0x39
        /*0106*/ 	.short	(.L_48 - .L_47)


	//   ....[0]....
.L_47:
        /*0108*/ 	.word	0x000005d0
        /*010c*/ 	.word	0x000000ff
        /*0110*/ 	.word	0x00000000
        /*0114*/ 	.short	0x0100
        /*0116*/ 	.byte	0x05
	.zero		1


	//   ....[1]....
        /*0118*/ 	.word	0x000005e0
        /*011c*/ 	.word	0x000000ff
        /*0120*/ 	.word	0x000000a0
        /*0124*/ 	.short	0x0100
        /*0126*/ 	.byte	0x05
	.zero		1


	//   ....[2]....
        /*0128*/ 	.word	0x000005f0
        /*012c*/ 	.word	0x000000ff
        /*0130*/ 	.word	0x00000008
        /*0134*/ 	.short	0x0100
        /*0136*/ 	.byte	0x05
	.zero		1


	//   ....[3]....
        /*0138*/ 	.word	0x00000600
        /*013c*/ 	.word	0x000000ff
        /*0140*/ 	.word	0x000000a8
        /*0144*/ 	.short	0x0100
        /*0146*/ 	.byte	0x05
	.zero		1


	//   ....[4]....
        /*0148*/ 	.word	0x00000610
        /*014c*/ 	.word	0x000000ff
        /*0150*/ 	.word	0x00000010
        /*0154*/ 	.short	0x0100
        /*0156*/ 	.byte	0x05
	.zero		1


	//   ....[5]....
        /*0158*/ 	.word	0x00000620
        /*015c*/ 	.word	0x000000ff
        /*0160*/ 	.word	0x000000b0
        /*0164*/ 	.short	0x0100
        /*0166*/ 	.byte	0x05
	.zero		1


	//   ....[6]....
        /*0168*/ 	.word	0x00000630
        /*016c*/ 	.word	0x000000ff
        /*0170*/ 	.word	0x00000018
        /*0174*/ 	.short	0x0100
        /*0176*/ 	.byte	0x05
	.zero		1


	//   ....[7]....
        /*0178*/ 	.word	0x00000640
        /*017c*/ 	.word	0x000000ff
        /*0180*/ 	.word	0x000000b8
        /*0184*/ 	.short	0x0100
        /*0186*/ 	.byte	0x05
	.zero		1


	//   ....[8]....
        /*0188*/ 	.word	0x00000650
        /*018c*/ 	.word	0x000000ff
        /*0190*/ 	.word	0x00000020
        /*0194*/ 	.short	0x0100
        /*0196*/ 	.byte	0x05
	.zero		1


	//   ....[9]....
        /*0198*/ 	.word	0x00000660
        /*019c*/ 	.word	0x000000ff
        /*01a0*/ 	.word	0x000000c0
        /*01a4*/ 	.short	0x0100
        /*01a6*/ 	.byte	0x05
	.zero		1


	//   ....[10]....
        /*01a8*/ 	.word	0x00000670
        /*01ac*/ 	.word	0x000000ff
        /*01b0*/ 	.word	0x00000028
        /*01b4*/ 	.short	0x0100
        /*01b6*/ 	.byte	0x05
	.zero		1


	//   ....[11]....
        /*01b8*/ 	.word	0x00000680
        /*01bc*/ 	.word	0x000000ff
        /*01c0*/ 	.word	0x000000c8
        /*01c4*/ 	.short	0x0100
        /*01c6*/ 	.byte	0x05
	.zero		1


	//   ....[12]....
        /*01c8*/ 	.word	0x00000690
        /*01cc*/ 	.word	0x000000ff
        /*01d0*/ 	.word	0x00000030
        /*01d4*/ 	.short	0x0100
        /*01d6*/ 	.byte	0x05
	.zero		1


	//   ....[13]....
        /*01d8*/ 	.word	0x000006a0
        /*01dc*/ 	.word	0x000000ff
        /*01e0*/ 	.word	0x000000d0
        /*01e4*/ 	.short	0x0100
        /*01e6*/ 	.byte	0x05
	.zero		1


	//   ....[14]....
        /*01e8*/ 	.word	0x000006b0
        /*01ec*/ 	.word	0x000000ff
        /*01f0*/ 	.word	0x00000038
        /*01f4*/ 	.short	0x0100
        /*01f6*/ 	.byte	0x05
	.zero		1


	//   ....[15]....
        /*01f8*/ 	.word	0x000006c0
        /*01fc*/ 	.word	0x000000ff
        /*0200*/ 	.word	0x000000d8
        /*0204*/ 	.short	0x0100
        /*0206*/ 	.byte	0x05
	.zero		1


	//   ....[16]....
        /*0208*/ 	.word	0x000006d0
        /*020c*/ 	.word	0x000000ff
        /*0210*/ 	.word	0x00000040
        /*0214*/ 	.short	0x0100
        /*0216*/ 	.byte	0x05
	.zero		1


	//   ....[17]....
        /*0218*/ 	.word	0x000006e0
        /*021c*/ 	.word	0x000000ff
        /*0220*/ 	.word	0x000000e0
        /*0224*/ 	.short	0x0100
        /*0226*/ 	.byte	0x05
	.zero		1


	//   ....[18]....
        /*0228*/ 	.word	0x000006f0
        /*022c*/ 	.word	0x000000ff
        /*0230*/ 	.word	0x00000048
        /*0234*/ 	.short	0x0100
        /*0236*/ 	.byte	0x05
	.zero		1


	//   ....[19]....
        /*0238*/ 	.word	0x00000700
        /*023c*/ 	.word	0x000000ff
        /*0240*/ 	.word	0x000000e8
        /*0244*/ 	.short	0x0100
        /*0246*/ 	.byte	0x05
	.zero		1


	//   ....[20]....
        /*0248*/ 	.word	0x00000710
        /*024c*/ 	.word	0x000000ff
        /*0250*/ 	.word	0x00000050
        /*0254*/ 	.short	0x0100
        /*0256*/ 	.byte	0x05
	.zero		1


	//   ....[21]....
        /*0258*/ 	.word	0x00000720
        /*025c*/ 	.word	0x000000ff
        /*0260*/ 	.word	0x000000f0
        /*0264*/ 	.short	0x0100
        /*0266*/ 	.byte	0x05
	.zero		1


	//   ....[22]....
        /*0268*/ 	.word	0x00000730
        /*026c*/ 	.word	0x000000ff
        /*0270*/ 	.word	0x00000058
        /*0274*/ 	.short	0x0100
        /*0276*/ 	.byte	0x05
	.zero		1


	//   ....[23]....
        /*0278*/ 	.word	0x00000740
        /*027c*/ 	.word	0x000000ff
        /*0280*/ 	.word	0x000000f8
        /*0284*/ 	.short	0x0100
        /*0286*/ 	.byte	0x05
	.zero		1


	//   ....[24]....
        /*0288*/ 	.word	0x00000750
        /*028c*/ 	.word	0x000000ff
        /*0290*/ 	.word	0x00000060
        /*0294*/ 	.short	0x0100
        /*0296*/ 	.byte	0x05
	.zero		1


	//   ....[25]....
        /*0298*/ 	.word	0x00000760
        /*029c*/ 	.word	0x000000ff
        /*02a0*/ 	.word	0x00000100
        /*02a4*/ 	.short	0x0100
        /*02a6*/ 	.byte	0x05
	.zero		1


	//   ....[26]....
        /*02a8*/ 	.word	0x00000770
        /*02ac*/ 	.word	0x000000ff
        /*02b0*/ 	.word	0x00000068
        /*02b4*/ 	.short	0x0100
        /*02b6*/ 	.byte	0x05
	.zero		1


	//   ....[27]....
        /*02b8*/ 	.word	0x00000780
        /*02bc*/ 	.word	0x000000ff
        /*02c0*/ 	.word	0x00000108
        /*02c4*/ 	.short	0x0100
        /*02c6*/ 	.byte	0x05
	.zero		1


	//   ....[28]....
        /*02c8*/ 	.word	0x00000790
        /*02cc*/ 	.word	0x000000ff
        /*02d0*/ 	.word	0x00000070
        /*02d4*/ 	.short	0x0100
        /*02d6*/ 	.byte	0x05
	.zero		1


	//   ....[29]....
        /*02d8*/ 	.word	0x000007a0
        /*02dc*/ 	.word	0x000000ff
        /*02e0*/ 	.word	0x00000110
        /*02e4*/ 	.short	0x0100
        /*02e6*/ 	.byte	0x05
	.zero		1


	//   ....[30]....
        /*02e8*/ 	.word	0x000007b0
        /*02ec*/ 	.word	0x000000ff
        /*02f0*/ 	.word	0x00000078
        /*02f4*/ 	.short	0x0100
        /*02f6*/ 	.byte	0x05
	.zero		1


	//   ....[31]....
        /*02f8*/ 	.word	0x000007c0
        /*02fc*/ 	.word	0x000000ff
        /*0300*/ 	.word	0x00000118
        /*0304*/ 	.short	0x0100
        /*0306*/ 	.byte	0x05
	.zero		1


	//   ....[32]....
        /*0308*/ 	.word	0x000007d0
        /*030c*/ 	.word	0x000000ff
        /*0310*/ 	.word	0x00000080
        /*0314*/ 	.short	0x0100
        /*0316*/ 	.byte	0x05
	.zero		1


	//   ....[33]....
        /*0318*/ 	.word	0x000007e0
        /*031c*/ 	.word	0x000000ff
        /*0320*/ 	.word	0x00000120
        /*0324*/ 	.short	0x0100
        /*0326*/ 	.byte	0x05
	.zero		1


	//   ....[34]....
        /*0328*/ 	.word	0x000007f0
        /*032c*/ 	.word	0x000000ff
        /*0330*/ 	.word	0x00000088
        /*0334*/ 	.short	0x0100
        /*0336*/ 	.byte	0x05
	.zero		1


	//   ....[35]....
        /*0338*/ 	.word	0x00000800
        /*033c*/ 	.word	0x000000ff
        /*0340*/ 	.word	0x00000128
        /*0344*/ 	.short	0x0100
        /*0346*/ 	.byte	0x05
	.zero		1


	//   ....[36]....
        /*0348*/ 	.word	0x00000810
        /*034c*/ 	.word	0x000000ff
        /*0350*/ 	.word	0x00000090
        /*0354*/ 	.short	0x0100
        /*0356*/ 	.byte	0x05
	.zero		1


	//   ....[37]....
        /*0358*/ 	.word	0x00000820
        /*035c*/ 	.word	0x000000ff
        /*0360*/ 	.word	0x00000130
        /*0364*/ 	.short	0x0100
        /*0366*/ 	.byte	0x05
	.zero		1


	//   ....[38]....
        /*0368*/ 	.word	0x00000830
        /*036c*/ 	.word	0x000000ff
        /*0370*/ 	.word	0x00000098
        /*0374*/ 	.short	0x0100
        /*0376*/ 	.byte	0x05
	.zero		1


	//   ....[39]....
        /*0378*/ 	.word	0x00000840
        /*037c*/ 	.word	0x000000ff
        /*0380*/ 	.word	0x00000138
        /*0384*/ 	.short	0x0100
        /*0386*/ 	.byte	0x05
	.zero		1


	//   ....[40]....
        /*0388*/ 	.word	0x00000980
        /*038c*/ 	.word	0x000000ff
        /*0390*/ 	.word	0x00000140
        /*0394*/ 	.short	0x0100
        /*0396*/ 	.byte	0x07
	.zero		1


	//   ....[41]....
        /*0398*/ 	.word	0x00000990
        /*039c*/ 	.word	0x000000ff
        /*03a0*/ 	.word	0x00000160
        /*03a4*/ 	.short	0x0100
        /*03a6*/ 	.byte	0x07
	.zero		1


	//   ....[42]....
        /*03a8*/ 	.word	0x000009a0
        /*03ac*/ 	.word	0x000000ff
        /*03b0*/ 	.word	0x00000148
        /*03b4*/ 	.short	0x0100
        /*03b6*/ 	.byte	0x07
	.zero		1


	//   ....[43]....
        /*03b8*/ 	.word	0x000009b0
        /*03bc*/ 	.word	0x000000ff
        /*03c0*/ 	.word	0x00000168
        /*03c4*/ 	.short	0x0100
        /*03c6*/ 	.byte	0x07
	.zero		1


	//   ....[44]....
        /*03c8*/ 	.word	0x000009c0
        /*03cc*/ 	.word	0x000000ff
        /*03d0*/ 	.word	0x00000150
        /*03d4*/ 	.short	0x0100
        /*03d6*/ 	.byte	0x07
	.zero		1


	//   ....[45]....
        /*03d8*/ 	.word	0x000009d0
        /*03dc*/ 	.word	0x000000ff
        /*03e0*/ 	.word	0x00000170
        /*03e4*/ 	.short	0x0100
        /*03e6*/ 	.byte	0x07
	.zero		1


	//   ....[46]....
        /*03e8*/ 	.word	0x000009e0
        /*03ec*/ 	.word	0x000000ff
        /*03f0*/ 	.word	0x00000158
        /*03f4*/ 	.short	0x0100
        /*03f6*/ 	.byte	0x07
	.zero		1


	//   ....[47]....
        /*03f8*/ 	.word	0x000009f0
        /*03fc*/ 	.word	0x000000ff
        /*0400*/ 	.word	0x00000178
        /*0404*/ 	.short	0x0100
        /*0406*/ 	.byte	0x07
	.zero		1


	//   ....[48]....
        /*0408*/ 	.word	0x00000ae0
        /*040c*/ 	.word	0x000000ff
        /*0410*/ 	.word	0x00000180
        /*0414*/ 	.short	0x0100
        /*0416*/ 	.byte	0x05
	.zero		1


	//   ....[49]....
        /*0418*/ 	.word	0x00000af0
        /*041c*/ 	.word	0x000000ff
        /*0420*/ 	.word	0x00000188
        /*0424*/ 	.short	0x0100
        /*0426*/ 	.byte	0x05
	.zero		1


	//   ....[50]....
        /*0428*/ 	.word	0x00000c30
        /*042c*/ 	.word	0x000000ff
        /*0430*/ 	.word	0x00000190
        /*0434*/ 	.short	0x0100
        /*0436*/ 	.byte	0x05
	.zero		1


	//   ....[51]....
        /*0438*/ 	.word	0x00000c40
        /*043c*/ 	.word	0x000000ff
        /*0440*/ 	.word	0x000001a0
        /*0444*/ 	.short	0x0100
        /*0446*/ 	.byte	0x05
	.zero		1


	//   ....[52]....
        /*0448*/ 	.word	0x00000c50
        /*044c*/ 	.word	0x000000ff
        /*0450*/ 	.word	0x00000198
        /*0454*/ 	.short	0x0100
        /*0456*/ 	.byte	0x05
	.zero		1


	//   ....[53]....
        /*0458*/ 	.word	0x00000c60
        /*045c*/ 	.word	0x000000ff
        /*0460*/ 	.word	0x000001a8
        /*0464*/ 	.short	0x0100
        /*0466*/ 	.byte	0x05
	.zero		1


	//   ....[54]....
        /*0468*/ 	.word	0x00000d90
        /*046c*/ 	.word	0x000000ff
        /*0470*/ 	.word	0x000001b0
        /*0474*/ 	.short	0x0100
        /*0476*/ 	.byte	0x07
	.zero		1


	//   ....[55]....
        /*0478*/ 	.word	0x00000da0
        /*047c*/ 	.word	0x000000ff
        /*0480*/ 	.word	0x000001d0
        /*0484*/ 	.short	0x0100
        /*0486*/ 	.byte	0x07
	.zero		1


	//   ....[56]....
        /*0488*/ 	.word	0x00000db0
        /*048c*/ 	.word	0x000000ff
        /*0490*/ 	.word	0x000001b8
        /*0494*/ 	.short	0x0100
        /*0496*/ 	.byte	0x07
	.zero		1


	//   ....[57]....
        /*0498*/ 	.word	0x00000dc0
        /*049c*/ 	.word	0x000000ff
        /*04a0*/ 	.word	0x000001d8
        /*04a4*/ 	.short	0x0100
        /*04a6*/ 	.byte	0x07
	.zero		1


	//   ....[58]....
        /*04a8*/ 	.word	0x00000dd0
        /*04ac*/ 	.word	0x000000ff
        /*04b0*/ 	.word	0x000001c0
        /*04b4*/ 	.short	0x0100
        /*04b6*/ 	.byte	0x07
	.zero		1


	//   ....[59]....
        /*04b8*/ 	.word	0x00000de0
        /*04bc*/ 	.word	0x000000ff
        /*04c0*/ 	.word	0x000001e0
        /*04c4*/ 	.short	0x0100
        /*04c6*/ 	.byte	0x07
	.zero		1


	//   ....[60]....
        /*04c8*/ 	.word	0x00000df0
        /*04cc*/ 	.word	0x000000ff
        /*04d0*/ 	.word	0x000001c8
        /*04d4*/ 	.short	0x0100
        /*04d6*/ 	.byte	0x07
	.zero		1


	//   ....[61]....
        /*04d8*/ 	.word	0x00000e00
        /*04dc*/ 	.word	0x000000ff
        /*04e0*/ 	.word	0x000001e8
        /*04e4*/ 	.short	0x0100
        /*04e6*/ 	.byte	0x07
	.zero		1


	//   ....[62]....
        /*04e8*/ 	.word	0x00000ef0
        /*04ec*/ 	.word	0x000000ff
        /*04f0*/ 	.word	0x000001f0
        /*04f4*/ 	.short	0x0100
        /*04f6*/ 	.byte	0x05
	.zero		1


	//   ....[63]....
        /*04f8*/ 	.word	0x00000f00
        /*04fc*/ 	.word	0x000000ff
        /*0500*/ 	.word	0x00000200
        /*0504*/ 	.short	0x0100
        /*0506*/ 	.byte	0x05
	.zero		1


	//   ....[64]....
        /*0508*/ 	.word	0x00000f10
        /*050c*/ 	.word	0x000000ff
        /*0510*/ 	.word	0x000001f8
        /*0514*/ 	.short	0x0100
        /*0516*/ 	.byte	0x05
	.zero		1


	//   ....[65]....
        /*0518*/ 	.word	0x00000f20
        /*051c*/ 	.word	0x000000ff
        /*0520*/ 	.word	0x00000208
        /*0524*/ 	.short	0x0100
        /*0526*/ 	.byte	0x05
	.zero		1


	//   ....[66]....
        /*0528*/ 	.word	0x000017f0
        /*052c*/ 	.word	0x00000003
        /*0530*/ 	.word	0x00000200
        /*0534*/ 	.short	0x010a
        /*0536*/ 	.byte	0xff
	.zero		1


	//   ....[67]....
        /*0538*/ 	.word	0x00001820
        /*053c*/ 	.word	0x00000003
        /*0540*/ 	.word	0x000001f0
        /*0544*/ 	.short	0x0101
        /*0546*/ 	.byte	0xff
	.zero		1


	//   ....[68]....
        /*0548*/ 	.word	0x000018f0
        /*054c*/ 	.word	0x000000ff
        /*0550*/ 	.word	0x000000a0
        /*0554*/ 	.short	0x010a
        /*0556*/ 	.byte	0x08
	.zero		1


	//   ....[69]....
        /*0558*/ 	.word	0x00001990
        /*055c*/ 	.word	0x000000ff
        /*0560*/ 	.word	0x000000a0
        /*0564*/ 	.short	0x010a
        /*0566*/ 	.byte	0x21
	.zero		1


	//   ....[70]....
        /*0568*/ 	.word	0x00001ae0
        /*056c*/ 	.word	0x000000ff
        /*0570*/ 	.word	0x000000a0
        /*0574*/ 	.short	0x010a
        /*0576*/ 	.byte	0x08
	.zero		1


	//   ....[71]....
        /*0578*/ 	.word	0x00001bf0
        /*057c*/ 	.word	0x000000ff
        /*0580*/ 	.word	0x00000188
        /*0584*/ 	.short	0x0101
        /*0586*/ 	.byte	0x04
	.zero		1


	//   ....[72]....
        /*0588*/ 	.word	0x00001c10
        /*058c*/ 	.word	0x000000ff
        /*0590*/ 	.word	0x000000a0
        /*0594*/ 	.short	0x010a
        /*0596*/ 	.byte	0x08
	.zero		1


	//   ....[73]....
        /*0598*/ 	.word	0x00001c90
        /*059c*/ 	.word	0x000000ff
        /*05a0*/ 	.word	0x000000a0
        /*05a4*/ 	.short	0x010a
        /*05a6*/ 	.byte	0x11
	.zero		1


	//   ....[74]....
        /*05a8*/ 	.word	0x00001de0
        /*05ac*/ 	.word	0x000000ff
        /*05b0*/ 	.word	0x000000a0
        /*05b4*/ 	.short	0x010a
        /*05b6*/ 	.byte	0x08
	.zero		1


	//   ....[75]....
        /*05b8*/ 	.word	0x00001f20
        /*05bc*/ 	.word	0x00000002
        /*05c0*/ 	.word	0x00000190
        /*05c4*/ 	.short	0x010a
        /*05c6*/ 	.byte	0xff
	.zero		1


	//   ....[76]....
        /*05c8*/ 	.word	0x00001fe0
        /*05cc*/ 	.word	0x00000002
        /*05d0*/ 	.word	0x00000000
        /*05d4*/ 	.short	0x0101
        /*05d6*/ 	.byte	0xff
	.zero		1


	//   ....[77]....
        /*05d8*/ 	.word	0x00002540
        /*05dc*/ 	.word	0x000000ff
        /*05e0*/ 	.word	0x00000000
        /*05e4*/ 	.short	0x010a
        /*05e6*/ 	.byte	0x05
	.zero		1


	//   ....[78]....
        /*05e8*/ 	.word	0x000025d0
        /*05ec*/ 	.word	0x000000ff
        /*05f0*/ 	.word	0x00000000
        /*05f4*/ 	.short	0x010a
        /*05f6*/ 	.byte	0x05
	.zero		1


	//   ....[79]....
        /*05f8*/ 	.word	0x00002660
        /*05fc*/ 	.word	0x000000ff
        /*0600*/ 	.word	0x00000000
        /*0604*/ 	.short	0x010a
        /*0606*/ 	.byte	0x05
	.zero		1


	//   ....[80]....
        /*0608*/ 	.word	0x000026f0
        /*060c*/ 	.word	0x000000ff
        /*0610*/ 	.word	0x00000000
        /*0614*/ 	.short	0x010a
        /*0616*/ 	.byte	0x05
	.zero		1


	//   ....[81]....
        /*0618*/ 	.word	0x00002780
        /*061c*/ 	.word	0x000000ff
        /*0620*/ 	.word	0x00000000
        /*0624*/ 	.short	0x010a
        /*0626*/ 	.byte	0x05
	.zero		1


	//   ....[82]....
        /*0628*/ 	.word	0x00002810
        /*062c*/ 	.word	0x000000ff
        /*0630*/ 	.word	0x00000000
        /*0634*/ 	.short	0x010a
        /*0636*/ 	.byte	0x05
	.zero		1


	//   ....[83]....
        /*0638*/ 	.word	0x000028a0
        /*063c*/ 	.word	0x000000ff
        /*0640*/ 	.word	0x00000000
        /*0644*/ 	.short	0x010a
        /*0646*/ 	.byte	0x05
	.zero		1


	//   ....[84]....
        /*0648*/ 	.word	0x00002930
        /*064c*/ 	.word	0x000000ff
        /*0650*/ 	.word	0x00000000
        /*0654*/ 	.short	0x010a
        /*0656*/ 	.byte	0x05
	.zero		1


	//   ....[85]....
        /*0658*/ 	.word	0x000029c0
        /*065c*/ 	.word	0x000000ff
        /*0660*/ 	.word	0x00000000
        /*0664*/ 	.short	0x010a
        /*0666*/ 	.byte	0x05
	.zero		1


	//   ....[86]....
        /*0668*/ 	.word	0x00002a50
        /*066c*/ 	.word	0x000000ff
        /*0670*/ 	.word	0x00000000
        /*0674*/ 	.short	0x010a
        /*0676*/ 	.byte	0x05
	.zero		1


	//   ....[87]....
        /*0678*/ 	.word	0x00002ae0
        /*067c*/ 	.word	0x000000ff
        /*0680*/ 	.word	0x00000000
        /*0684*/ 	.short	0x010a
        /*0686*/ 	.byte	0x05
	.zero		1


	//   ....[88]....
        /*0688*/ 	.word	0x00002b70
        /*068c*/ 	.word	0x000000ff
        /*0690*/ 	.word	0x00000000
        /*0694*/ 	.short	0x010a
        /*0696*/ 	.byte	0x05
	.zero		1


	//   ....[89]....
        /*0698*/ 	.word	0x00002c00
        /*069c*/ 	.word	0x000000ff
        /*06a0*/ 	.word	0x00000000
        /*06a4*/ 	.short	0x010a
        /*06a6*/ 	.byte	0x05
	.zero		1


	//   ....[90]....
        /*06a8*/ 	.word	0x00002c90
        /*06ac*/ 	.word	0x000000ff
        /*06b0*/ 	.word	0x00000000
        /*06b4*/ 	.short	0x010a
        /*06b6*/ 	.byte	0x05
	.zero		1


	//   ....[91]....
        /*06b8*/ 	.word	0x00002d20
        /*06bc*/ 	.word	0x000000ff
        /*06c0*/ 	.word	0x00000000
        /*06c4*/ 	.short	0x010a
        /*06c6*/ 	.byte	0x05
	.zero		1


	//   ....[92]....
        /*06c8*/ 	.word	0x00002db0
        /*06cc*/ 	.word	0x000000ff
        /*06d0*/ 	.word	0x00000000
        /*06d4*/ 	.short	0x010a
        /*06d6*/ 	.byte	0x05
	.zero		1


	//   ....[93]....
        /*06d8*/ 	.word	0x00002e40
        /*06dc*/ 	.word	0x000000ff
        /*06e0*/ 	.word	0x00000000
        /*06e4*/ 	.short	0x010a
        /*06e6*/ 	.byte	0x05
	.zero		1


	//   ....[94]....
        /*06e8*/ 	.word	0x00002ed0
        /*06ec*/ 	.word	0x000000ff
        /*06f0*/ 	.word	0x00000000
        /*06f4*/ 	.short	0x010a
        /*06f6*/ 	.byte	0x05
	.zero		1


	//   ....[95]....
        /*06f8*/ 	.word	0x00002f60
        /*06fc*/ 	.word	0x000000ff
        /*0700*/ 	.word	0x00000000
        /*0704*/ 	.short	0x010a
        /*0706*/ 	.byte	0x05
	.zero		1


	//   ....[96]....
        /*0708*/ 	.word	0x00003000
        /*070c*/ 	.word	0x00000000
        /*0710*/ 	.word	0x00000000
        /*0714*/ 	.short	0x010a
        /*0716*/ 	.byte	0xff
	.zero		1


	//   ....[97]....
        /*0718*/ 	.word	0x00003120
        /*071c*/ 	.word	0x00000000
        /*0720*/ 	.word	0x000001f0
        /*0724*/ 	.short	0x010a
        /*0726*/ 	.byte	0xff
	.zero		1


	//   ....[98]....
        /*0728*/ 	.word	0x00003180
        /*072c*/ 	.word	0x00000004
        /*0730*/ 	.word	0x00000000
        /*0734*/ 	.short	0x0101
        /*0736*/ 	.byte	0xff
	.zero		1


	//   ....[99]....
        /*0738*/ 	.word	0x000031a0
        /*073c*/ 	.word	0x000000ff
        /*0740*/ 	.word	0x000001a0
        /*0744*/ 	.short	0x010a
        /*0746*/ 	.byte	0x05
	.zero		1


	//   ....[100]....
        /*0748*/ 	.word	0x000032c0
        /*074c*/ 	.word	0x00000000
        /*0750*/ 	.word	0x00000190
        /*0754*/ 	.short	0x010a
        /*0756*/ 	.byte	0xff
	.zero		1


	//   ....[101]....
        /*0758*/ 	.word	0x000033d0
        /*075c*/ 	.word	0x00000000
        /*0760*/ 	.word	0x00000000
        /*0764*/ 	.short	0x0101
        /*0766*/ 	.byte	0xff
	.zero		1


	//   ....[102]....
        /*0768*/ 	.word	0x00003460
        /*076c*/ 	.word	0x000000ff
        /*0770*/ 	.word	0x000001a0
        /*0774*/ 	.short	0x0106
        /*0776*/ 	.byte	0x05
	.zero		1


	//   ....[103]....
        /*0778*/ 	.word	0x00003480
        /*077c*/ 	.word	0x000000ff
        /*0780*/ 	.word	0x000001a0
        /*0784*/ 	.short	0x010a
        /*0786*/ 	.byte	0x05
	.zero		1


	//   ....[104]....
        /*0788*/ 	.word	0x00003510
        /*078c*/ 	.word	0x000000ff
        /*0790*/ 	.word	0x000001a0
        /*0794*/ 	.short	0x0106
        /*0796*/ 	.byte	0x04
	.zero		1


	//   ....[105]....
        /*0798*/ 	.word	0x00003550
        /*079c*/ 	.word	0x00000000
        /*07a0*/ 	.word	0x000001a0
        /*07a4*/ 	.short	0x010a
        /*07a6*/ 	.byte	0xff
	.zero		1


	//   ....[106]....
        /*07a8*/ 	.word	0x00003a30
        /*07ac*/ 	.word	0x00000000
        /*07b0*/ 	.word	0x00000190
        /*07b4*/ 	.short	0x010a
        /*07b6*/ 	.byte	0xff
	.zero		1


	//   ....[107]....
        /*07b8*/ 	.word	0x00003b30
        /*07bc*/ 	.word	0x00000003
        /*07c0*/ 	.word	0x00000000
        /*07c4*/ 	.short	0x0101
        /*07c6*/ 	.byte	0xff
	.zero		1


	//   ....[108]....
        /*07c8*/ 	.word	0x00003b40
        /*07cc*/ 	.word	0x000000ff
        /*07d0*/ 	.word	0x00000000
        /*07d4*/ 	.short	0x010a
        /*07d6*/ 	.byte	0x04
	.zero		1


	//   ....[109]....
        /*07d8*/ 	.word	0x00003b60
        /*07dc*/ 	.word	0x000000ff
        /*07e0*/ 	.word	0x000001d0
        /*07e4*/ 	.short	0x010a
        /*07e6*/ 	.byte	0x09
	.zero		1


	//   ....[110]....
        /*07e8*/ 	.word	0x00003ca0
        /*07ec*/ 	.word	0x000000ff
        /*07f0*/ 	.word	0x00000000
        /*07f4*/ 	.short	0x010a
        /*07f6*/ 	.byte	0x07
	.zero		1


	//   ....[111]....
        /*07f8*/ 	.word	0x00003dd0
        /*07fc*/ 	.word	0x000000ff
        /*0800*/ 	.word	0x00000000
        /*0804*/ 	.short	0x010a
        /*0806*/ 	.byte	0x04
	.zero		1


	//   ....[112]....
        /*0808*/ 	.word	0x00003f80
        /*080c*/ 	.word	0x000000ff
        /*0810*/ 	.word	0x00000000
        /*0814*/ 	.short	0x010a
        /*0816*/ 	.byte	0x05
	.zero		1


	//   ....[113]....
        /*0818*/ 	.word	0x00004010
        /*081c*/ 	.word	0x000000ff
        /*0820*/ 	.word	0x00000000
        /*0824*/ 	.short	0x010a
        /*0826*/ 	.byte	0x05
	.zero		1


	//   ....[114]....
        /*0828*/ 	.word	0x000040a0
        /*082c*/ 	.word	0x000000ff
        /*0830*/ 	.word	0x00000000
        /*0834*/ 	.short	0x010a
        /*0836*/ 	.byte	0x05
	.zero		1


	//   ....[115]....
        /*0838*/ 	.word	0x00004130
        /*083c*/ 	.word	0x000000ff
        /*0840*/ 	.word	0x00000000
        /*0844*/ 	.short	0x010a
        /*0846*/ 	.byte	0x07
	.zero		1


	//   ....[116]....
        /*0848*/ 	.word	0x000045b0
        /*084c*/ 	.word	0x00000000
        /*0850*/ 	.word	0x00000190
        /*0854*/ 	.short	0x010a
        /*0856*/ 	.byte	0xff
	.zero		1


	//   ....[117]....
        /*0858*/ 	.word	0x00004670
        /*085c*/ 	.word	0x00000000
        /*0860*/ 	.word	0x00000000
        /*0864*/ 	.short	0x0101
        /*0866*/ 	.byte	0xff
	.zero		1


	//   ....[118]....
        /*0868*/ 	.word	0x00004990
        /*086c*/ 	.word	0x000000ff
        /*0870*/ 	.word	0x00000188
        /*0874*/ 	.short	0x010a
        /*0876*/ 	.byte	0x07
	.zero		1


	//   ....[119]....
        /*0878*/ 	.word	0x00004b80
        /*087c*/ 	.word	0x000000ff
        /*0880*/ 	.word	0x00000160
        /*0884*/ 	.short	0x010a
        /*0886*/ 	.byte	0x07
	.zero		1


	//   ....[120]....
        /*0888*/ 	.word	0x00004cf0
        /*088c*/ 	.word	0x000000ff
        /*0890*/ 	.word	0x00000140
        /*0894*/ 	.short	0x010b
        /*0896*/ 	.byte	0x07
	.zero		1


	//   ....[121]....
        /*0898*/ 	.word	0x00004d00
        /*089c*/ 	.word	0x000000ff
        /*08a0*/ 	.word	0x00000000
        /*08a4*/ 	.short	0x0101
        /*08a6*/ 	.byte	0x08
	.zero		1


	//   ....[122]....
        /*08a8*/ 	.word	0x00004d20
        /*08ac*/ 	.word	0x000000ff
        /*08b0*/ 	.word	0x00000168
        /*08b4*/ 	.short	0x010a
        /*08b6*/ 	.byte	0x07
	.zero		1


	//   ....[123]....
        /*08b8*/ 	.word	0x00004e80
        /*08bc*/ 	.word	0x000000ff
        /*08c0*/ 	.word	0x00000148
        /*08c4*/ 	.short	0x010b
        /*08c6*/ 	.byte	0x07
	.zero		1


	//   ....[124]....
        /*08c8*/ 	.word	0x00004e90
        /*08cc*/ 	.word	0x000000ff
        /*08d0*/ 	.word	0x00000000
        /*08d4*/ 	.short	0x0101
        /*08d6*/ 	.byte	0x08
	.zero		1


	//   ....[125]....
        /*08d8*/ 	.word	0x00004ea0
        /*08dc*/ 	.word	0x000000ff
        /*08e0*/ 	.word	0x00000170
        /*08e4*/ 	.short	0x010a
        /*08e6*/ 	.byte	0x07
	.zero		1


	//   ....[126]....
        /*08e8*/ 	.word	0x00005040
        /*08ec*/ 	.word	0x000000ff
        /*08f0*/ 	.word	0x00000150
        /*08f4*/ 	.short	0x010b
        /*08f6*/ 	.byte	0x07
	.zero		1


	//   ....[127]....
        /*08f8*/ 	.word	0x000050b0
        /*08fc*/ 	.word	0x000000ff
        /*0900*/ 	.word	0x00000000
        /*0904*/ 	.short	0x0101
        /*0906*/ 	.byte	0x08
	.zero		1


	//   ....[128]....
        /*0908*/ 	.word	0x000050e0
        /*090c*/ 	.word	0x000000ff
        /*0910*/ 	.word	0x00000178
        /*0914*/ 	.short	0x010a
        /*0916*/ 	.byte	0x07
	.zero		1


	//   ....[129]....
        /*0918*/ 	.word	0x000052f0
        /*091c*/ 	.word	0x000000ff
        /*0920*/ 	.word	0x00000158
        /*0924*/ 	.short	0x010b
        /*0926*/ 	.byte	0x07
	.zero		1


	//   ....[130]....
        /*0928*/ 	.word	0x00005310
        /*092c*/ 	.word	0x000000ff
        /*0930*/ 	.word	0x00000000
        /*0934*/ 	.short	0x0101
        /*0936*/ 	.byte	0x0d
	.zero		1


	//   ....[131]....
        /*0938*/ 	.word	0x00005340
        /*093c*/ 	.word	0x000000ff
        /*0940*/ 	.word	0x00000160
        /*0944*/ 	.short	0x010a
        /*0946*/ 	.byte	0x07
	.zero		1


	//   ....[132]....
        /*0948*/ 	.word	0x00005360
        /*094c*/ 	.word	0x000000ff
        /*0950*/ 	.word	0x00000168
        /*0954*/ 	.short	0x010a
        /*0956*/ 	.byte	0x07
	.zero		1


	//   ....[133]....
        /*0958*/ 	.word	0x00005380
        /*095c*/ 	.word	0x000000ff
        /*0960*/ 	.word	0x00000170
        /*0964*/ 	.short	0x010a
        /*0966*/ 	.byte	0x07
	.zero		1


	//   ....[134]....
        /*0968*/ 	.word	0x000053c0
        /*096c*/ 	.word	0x00000000
        /*0970*/ 	.word	0x00000178
        /*0974*/ 	.short	0x010a
        /*0976*/ 	.byte	0xff
	.zero		1


	//   ....[135]....
        /*0978*/ 	.word	0x00005710
        /*097c*/ 	.word	0x00000000
        /*0980*/ 	.word	0x00000190
        /*0984*/ 	.short	0x010a
        /*0986*/ 	.byte	0xff
	.zero		1


	//   ....[136]....
        /*0988*/ 	.word	0x00005820
        /*098c*/ 	.word	0x00000000
        /*0990*/ 	.word	0x00000000
        /*0994*/ 	.short	0x0101
        /*0996*/ 	.byte	0xff
	.zero		1


	//   ....[137]....
        /*0998*/ 	.word	0x00006270
        /*099c*/ 	.word	0x00000000
        /*09a0*/ 	.word	0x00000140
        /*09a4*/ 	.short	0x010a
        /*09a6*/ 	.byte	0xff
	.zero		1


	//   ....[138]....
        /*09a8*/ 	.word	0x000062e0
        /*09ac*/ 	.word	0x0000006c
        /*09b0*/ 	.word	0x000001b0
        /*09b4*/ 	.short	0x010a
        /*09b6*/ 	.byte	0xff
	.zero		1


	//   ....[139]....
        /*09b8*/ 	.word	0x000063c0
        /*09bc*/ 	.word	0x00000000
        /*09c0*/ 	.word	0x00000140
        /*09c4*/ 	.short	0x010a
        /*09c6*/ 	.byte	0xff
	.zero		1


	//   ....[140]....
        /*09c8*/ 	.word	0x000064e0
        /*09cc*/ 	.word	0x00000000
        /*09d0*/ 	.word	0x00000000
        /*09d4*/ 	.short	0x0101
        /*09d6*/ 	.byte	0xff
	.zero		1


	//   ....[141]....
        /*09d8*/ 	.word	0x00006560
        /*09dc*/ 	.word	0x0000006c
        /*09e0*/ 	.word	0x000001b0
        /*09e4*/ 	.short	0x010a
        /*09e6*/ 	.byte	0xff
	.zero		1


	//   ....[142]....
        /*09e8*/ 	.word	0x000070e0
        /*09ec*/ 	.word	0x00000037
        /*09f0*/ 	.word	0x00000140
        /*09f4*/ 	.short	0x010a
        /*09f6*/ 	.byte	0xff
	.zero		1


	//   ....[143]....
        /*09f8*/ 	.word	0x00007190
        /*09fc*/ 	.word	0x00000037
        /*0a00*/ 	.word	0x00000140
        /*0a04*/ 	.short	0x010a
        /*0a06*/ 	.byte	0xff
	.zero		1


	//   ....[144]....
        /*0a08*/ 	.word	0x000072b0
        /*0a0c*/ 	.word	0x00000000
        /*0a10*/ 	.word	0x00000000
        /*0a14*/ 	.short	0x0101
        /*0a16*/ 	.byte	0xff
	.zero		1


	//   ....[145]....
        /*0a18*/ 	.word	0x00007e20
        /*0a1c*/ 	.word	0x00000049
        /*0a20*/ 	.word	0x00000140
        /*0a24*/ 	.short	0x010a
        /*0a26*/ 	.byte	0xff
	.zero		1


	//   ....[146]....
        /*0a28*/ 	.word	0x00007ed0
        /*0a2c*/ 	.word	0x00000049
        /*0a30*/ 	.word	0x00000140
        /*0a34*/ 	.short	0x010a
        /*0a36*/ 	.byte	0xff
	.zero		1


	//   ....[147]....
        /*0a38*/ 	.word	0x00007ff0
        /*0a3c*/ 	.word	0x00000002
        /*0a40*/ 	.word	0x00000000
        /*0a44*/ 	.short	0x0101
        /*0a46*/ 	.byte	0xff
	.zero		1


	//   ....[148]....
        /*0a48*/ 	.word	0x00008b90
        /*0a4c*/ 	.word	0x0000004c
        /*0a50*/ 	.word	0x00000140
        /*0a54*/ 	.short	0x010a
        /*0a56*/ 	.byte	0xff
	.zero		1


	//   ....[149]....
        /*0a58*/ 	.word	0x00008c40
        /*0a5c*/ 	.word	0x0000004c
        /*0a60*/ 	.word	0x00000140
        /*0a64*/ 	.short	0x010a
        /*0a66*/ 	.byte	0xff
	.zero		1


	//   ....[150]....
        /*0a68*/ 	.word	0x00008d60
        /*0a6c*/ 	.word	0x00000000
        /*0a70*/ 	.word	0x00000000
        /*0a74*/ 	.short	0x0101
        /*0a76*/ 	.byte	0xff
	.zero		1


	//   ....[151]....
        /*0a78*/ 	.word	0x00009110
        /*0a7c*/ 	.word	0x000000ff
        /*0a80*/ 	.word	0x00000000
        /*0a84*/ 	.short	0x0101
        /*0a86*/ 	.byte	0x05
	.zero		1


	//   ....[152]....
        /*0a88*/ 	.word	0x00009a50
        /*0a8c*/ 	.word	0x00000003
        /*0a90*/ 	.word	0x00000200
        /*0a94*/ 	.short	0x010a
        /*0a96*/ 	.byte	0xff
	.zero		1


	//   ....[153]....
        /*0a98*/ 	.word	0x00009ab0
        /*0a9c*/ 	.word	0x00000002
        /*0aa0*/ 	.word	0x000000a0
        /*0aa4*/ 	.short	0x010a
        /*0aa6*/ 	.byte	0xff
	.zero		1


	//   ....[154]....
        /*0aa8*/ 	.word	0x00009b10
        /*0aac*/ 	.word	0x00000002
        /*0ab0*/ 	.word	0x000000a0
        /*0ab4*/ 	.short	0x010a
        /*0ab6*/ 	.byte	0xff
	.zero		1


	//   ....[155]....
        /*0ab8*/ 	.word	0x00009b60
        /*0abc*/ 	.word	0x00000002
        /*0ac0*/ 	.word	0x00000190
        /*0ac4*/ 	.short	0x010a
        /*0ac6*/ 	.byte	0xff
	.zero		1


	//   ....[156]....
        /*0ac8*/ 	.word	0x00009bc0
        /*0acc*/ 	.word	0x00000000
        /*0ad0*/ 	.word	0x00000000
        /*0ad4*/ 	.short	0x010a
        /*0ad6*/ 	.byte	0xff
	.zero		1


	//   ....[157]....
        /*0ad8*/ 	.word	0x00009c20
        /*0adc*/ 	.word	0x00000000
        /*0ae0*/ 	.word	0x00000000
        /*0ae4*/ 	.short	0x010a
        /*0ae6*/ 	.byte	0xff
	.zero		1


	//   ....[158]....
        /*0ae8*/ 	.word	0x00009c80
        /*0aec*/ 	.word	0x00000000
        /*0af0*/ 	.word	0x00000000
        /*0af4*/ 	.short	0x010a
        /*0af6*/ 	.byte	0xff
	.zero		1


	//   ....[159]....
        /*0af8*/ 	.word	0x00009ce0
        /*0afc*/ 	.word	0x00000000
        /*0b00*/ 	.word	0x00000000
        /*0b04*/ 	.short	0x010a
        /*0b06*/ 	.byte	0xff
	.zero		1


	//   ....[160]....
        /*0b08*/ 	.word	0x00009d40
        /*0b0c*/ 	.word	0x00000000
        /*0b10*/ 	.word	0x00000000
        /*0b14*/ 	.short	0x010a
        /*0b16*/ 	.byte	0xff
	.zero		1


	//   ....[161]....
        /*0b18*/ 	.word	0x00009da0
        /*0b1c*/ 	.word	0x00000000
        /*0b20*/ 	.word	0x00000000
        /*0b24*/ 	.short	0x010a
        /*0b26*/ 	.byte	0xff
	.zero		1


	//   ....[162]....
        /*0b28*/ 	.word	0x00009e00
        /*0b2c*/ 	.word	0x00000000
        /*0b30*/ 	.word	0x00000000
        /*0b34*/ 	.short	0x010a
        /*0b36*/ 	.byte	0xff
	.zero		1


	//   ....[163]....
        /*0b38*/ 	.word	0x00009e60
        /*0b3c*/ 	.word	0x00000000
        /*0b40*/ 	.word	0x00000000
        /*0b44*/ 	.short	0x010a
        /*0b46*/ 	.byte	0xff
	.zero		1


	//   ....[164]....
        /*0b48*/ 	.word	0x00009ec0
        /*0b4c*/ 	.word	0x00000000
        /*0b50*/ 	.word	0x00000000
        /*0b54*/ 	.short	0x010a
        /*0b56*/ 	.byte	0xff
	.zero		1


	//   ....[165]....
        /*0b58*/ 	.word	0x00009f20
        /*0b5c*/ 	.word	0x00000000
        /*0b60*/ 	.word	0x00000000
        /*0b64*/ 	.short	0x010a
        /*0b66*/ 	.byte	0xff
	.zero		1


	//   ....[166]....
        /*0b68*/ 	.word	0x00009f80
        /*0b6c*/ 	.word	0x00000000
        /*0b70*/ 	.word	0x00000000
        /*0b74*/ 	.short	0x010a
        /*0b76*/ 	.byte	0xff
	.zero		1


	//   ....[167]....
        /*0b78*/ 	.word	0x00009fe0
        /*0b7c*/ 	.word	0x00000000
        /*0b80*/ 	.word	0x00000000
        /*0b84*/ 	.short	0x010a
        /*0b86*/ 	.byte	0xff
	.zero		1


	//   ....[168]....
        /*0b88*/ 	.word	0x0000a040
        /*0b8c*/ 	.word	0x00000000
        /*0b90*/ 	.word	0x00000000
        /*0b94*/ 	.short	0x010a
        /*0b96*/ 	.byte	0xff
	.zero		1


	//   ....[169]....
        /*0b98*/ 	.word	0x0000a0a0
        /*0b9c*/ 	.word	0x00000000
        /*0ba0*/ 	.word	0x00000000
        /*0ba4*/ 	.short	0x010a
        /*0ba6*/ 	.byte	0xff
	.zero		1


	//   ....[170]....
        /*0ba8*/ 	.word	0x0000a100
        /*0bac*/ 	.word	0x00000000
        /*0bb0*/ 	.word	0x00000000
        /*0bb4*/ 	.short	0x010a
        /*0bb6*/ 	.byte	0xff
	.zero		1


	//   ....[171]....
        /*0bb8*/ 	.word	0x0000a160
        /*0bbc*/ 	.word	0x00000000
        /*0bc0*/ 	.word	0x00000000
        /*0bc4*/ 	.short	0x010a
        /*0bc6*/ 	.byte	0xff
	.zero		1


	//   ....[172]....
        /*0bc8*/ 	.word	0x0000a1c0
        /*0bcc*/ 	.word	0x00000000
        /*0bd0*/ 	.word	0x00000000
        /*0bd4*/ 	.short	0x010a
        /*0bd6*/ 	.byte	0xff
	.zero		1


	//   ....[173]....
        /*0bd8*/ 	.word	0x0000a220
        /*0bdc*/ 	.word	0x00000000
        /*0be0*/ 	.word	0x00000000
        /*0be4*/ 	.short	0x010a
        /*0be6*/ 	.byte	0xff
	.zero		1


	//   ....[174]....
        /*0be8*/ 	.word	0x0000a280
        /*0bec*/ 	.word	0x00000000
        /*0bf0*/ 	.word	0x00000000
        /*0bf4*/ 	.short	0x010a
        /*0bf6*/ 	.byte	0xff
	.zero		1


	//   ....[175]....
        /*0bf8*/ 	.word	0x0000a2d0
        /*0bfc*/ 	.word	0x00000000
        /*0c00*/ 	.word	0x000001f0
        /*0c04*/ 	.short	0x010a
        /*0c06*/ 	.byte	0xff
	.zero		1


	//   ....[176]....
        /*0c08*/ 	.word	0x0000a330
        /*0c0c*/ 	.word	0x00000000
        /*0c10*/ 	.word	0x000001a0
        /*0c14*/ 	.short	0x010a
        /*0c16*/ 	.byte	0xff
	.zero		1


	//   ....[177]....
        /*0c18*/ 	.word	0x0000a380
        /*0c1c*/ 	.word	0x00000000
        /*0c20*/ 	.word	0x00000190
        /*0c24*/ 	.short	0x010a
        /*0c26*/ 	.byte	0xff
	.zero		1


	//   ....[178]....
        /*0c28*/ 	.word	0x0000a3e0
        /*0c2c*/ 	.word	0x00000000
        /*0c30*/ 	.word	0x000001a0
        /*0c34*/ 	.short	0x010a
        /*0c36*/ 	.byte	0xff
	.zero		1


	//   ....[179]....
        /*0c38*/ 	.word	0x0000a430
        /*0c3c*/ 	.word	0x00000000
        /*0c40*/ 	.word	0x00000190
        /*0c44*/ 	.short	0x010a
        /*0c46*/ 	.byte	0xff
	.zero		1


	//   ....[180]....
        /*0c48*/ 	.word	0x0000a490
        /*0c4c*/ 	.word	0x00000003
        /*0c50*/ 	.word	0x000001d0
        /*0c54*/ 	.short	0x010a
        /*0c56*/ 	.byte	0xff
	.zero		1


	//   ....[181]....
        /*0c58*/ 	.word	0x0000a4f0
        /*0c5c*/ 	.word	0x00000000
        /*0c60*/ 	.word	0x00000000
        /*0c64*/ 	.short	0x010a
        /*0c66*/ 	.byte	0xff
	.zero		1


	//   ....[182]....
        /*0c68*/ 	.word	0x0000a550
        /*0c6c*/ 	.word	0x00000000
        /*0c70*/ 	.word	0x00000000
        /*0c74*/ 	.short	0x010a
        /*0c76*/ 	.byte	0xff
	.zero		1


	//   ....[183]....
        /*0c78*/ 	.word	0x0000a5b0
        /*0c7c*/ 	.word	0x00000000
        /*0c80*/ 	.word	0x00000000
        /*0c84*/ 	.short	0x010a
        /*0c86*/ 	.byte	0xff
	.zero		1


	//   ....[184]....
        /*0c88*/ 	.word	0x0000a610
        /*0c8c*/ 	.word	0x00000000
        /*0c90*/ 	.word	0x00000000
        /*0c94*/ 	.short	0x010a
        /*0c96*/ 	.byte	0xff
	.zero		1


	//   ....[185]....
        /*0c98*/ 	.word	0x0000a670
        /*0c9c*/ 	.word	0x00000000
        /*0ca0*/ 	.word	0x00000000
        /*0ca4*/ 	.short	0x010a
        /*0ca6*/ 	.byte	0xff
	.zero		1


	//   ....[186]....
        /*0ca8*/ 	.word	0x0000a6c0
        /*0cac*/ 	.word	0x00000000
        /*0cb0*/ 	.word	0x00000190
        /*0cb4*/ 	.short	0x010a
        /*0cb6*/ 	.byte	0xff
	.zero		1


	//   ....[187]....
        /*0cb8*/ 	.word	0x0000a720
        /*0cbc*/ 	.word	0x00000000
        /*0cc0*/ 	.word	0x00000188
        /*0cc4*/ 	.short	0x010a
        /*0cc6*/ 	.byte	0xff
	.zero		1


	//   ....[188]....
        /*0cc8*/ 	.word	0x0000a780
        /*0ccc*/ 	.word	0x00000003
        /*0cd0*/ 	.word	0x00000160
        /*0cd4*/ 	.short	0x010a
        /*0cd6*/ 	.byte	0xff
	.zero		1


	//   ....[189]....
        /*0cd8*/ 	.word	0x0000a7e0
        /*0cdc*/ 	.word	0x00000003
        /*0ce0*/ 	.word	0x00000168
        /*0ce4*/ 	.short	0x010a
        /*0ce6*/ 	.byte	0xff
	.zero		1


	//   ....[190]....
        /*0ce8*/ 	.word	0x0000a840
        /*0cec*/ 	.word	0x00000003
        /*0cf0*/ 	.word	0x00000170
        /*0cf4*/ 	.short	0x010a
        /*0cf6*/ 	.byte	0xff
	.zero		1


	//   ....[191]....
        /*0cf8*/ 	.word	0x0000a8a0
        /*0cfc*/ 	.word	0x00000003
        /*0d00*/ 	.word	0x00000178
        /*0d04*/ 	.short	0x010a
        /*0d06*/ 	.byte	0xff
	.zero		1


	//   ....[192]....
        /*0d08*/ 	.word	0x0000a900
        /*0d0c*/ 	.word	0x00000000
        /*0d10*/ 	.word	0x00000160
        /*0d14*/ 	.short	0x010a
        /*0d16*/ 	.byte	0xff
	.zero		1


	//   ....[193]....
        /*0d18*/ 	.word	0x0000a960
        /*0d1c*/ 	.word	0x00000000
        /*0d20*/ 	.word	0x00000168
        /*0d24*/ 	.short	0x010a
        /*0d26*/ 	.byte	0xff
	.zero		1


	//   ....[194]....
        /*0d28*/ 	.word	0x0000a9c0
        /*0d2c*/ 	.word	0x00000000
        /*0d30*/ 	.word	0x00000170
        /*0d34*/ 	.short	0x010a
        /*0d36*/ 	.byte	0xff
	.zero		1


	//   ....[195]....
        /*0d38*/ 	.word	0x0000aa10
        /*0d3c*/ 	.word	0x00000000
        /*0d40*/ 	.word	0x00000190
        /*0d44*/ 	.short	0x010a
        /*0d46*/ 	.byte	0xff
	.zero		1


	//   ....[196]....
        /*0d48*/ 	.word	0x0000aa60
        /*0d4c*/ 	.word	0x00000000
        /*0d50*/ 	.word	0x00000140
        /*0d54*/ 	.short	0x010a
        /*0d56*/ 	.byte	0xff
	.zero		1


	//   ....[197]....
        /*0d58*/ 	.word	0x0000aab0
        /*0d5c*/ 	.word	0x0000006c
        /*0d60*/ 	.word	0x000001b0
        /*0d64*/ 	.short	0x010a
        /*0d66*/ 	.byte	0xff
	.zero		1


	//   ....[198]....
        /*0d68*/ 	.word	0x0000ab00
        /*0d6c*/ 	.word	0x00000037
        /*0d70*/ 	.word	0x00000140
        /*0d74*/ 	.short	0x010a
        /*0d76*/ 	.byte	0xff
	.zero		1


	//   ....[199]....
        /*0d78*/ 	.word	0x0000ab50
        /*0d7c*/ 	.word	0x00000049
        /*0d80*/ 	.word	0x00000140
        /*0d84*/ 	.short	0x010a
        /*0d86*/ 	.byte	0xff
	.zero		1


	//   ....[200]....
        /*0d88*/ 	.word	0x0000aba0
        /*0d8c*/ 	.word	0x0000004c
        /*0d90*/ 	.word	0x00000140
        /*0d94*/ 	.short	0x010a
        /*0d96*/ 	.byte	0xff
	.zero		1


	//----- nvinfo : EIATTR_NUM_MBARRIERS
	.align		4
.L_48:
        /*0d98*/ 	.byte	0x03, 0x38
        /*0d9a*/ 	.short	0x0042


	//----- nvinfo : EIATTR_EXIT_INSTR_OFFSETS
	.align		4
        /*0d9c*/ 	.byte	0x04, 0x1c
        /*0d9e*/ 	.short	(.L_50 - .L_49)


	//   ....[0]....
.L_49:
        /*0da0*/ 	.word	0x00003030


	//   ....[1]....
        /*0da4*/ 	.word	0x00003520


	//   ....[2]....
        /*0da8*/ 	.word	0x00003580


	//   ....[3]....
        /*0dac*/ 	.word	0x00004390


	//   ....[4]....
        /*0db0*/ 	.word	0x000053f0


	//   ....[5]....
        /*0db4*/ 	.word	0x00005430


	//   ....[6]....
        /*0db8*/ 	.word	0x00009a40


	//----- nvinfo : EIATTR_MAX_THREADS
	.align		4
.L_50:
        /*0dbc*/ 	.byte	0x04, 0x05
        /*0dbe*/ 	.short	(.L_52 - .L_51)
.L_51:
        /*0dc0*/ 	.word	0x00000100
        /*0dc4*/ 	.word	0x00000001
        /*0dc8*/ 	.word	0x00000001


	//----- nvinfo : EIATTR_CRS_STACK_SIZE
	.align		4
.L_52:
        /*0dcc*/ 	.byte	0x04, 0x1e
        /*0dce*/ 	.short	(.L_54 - .L_53)
.L_53:
        /*0dd0*/ 	.word	0x00000000


	//----- nvinfo : EIATTR_CBANK_PARAM_SIZE
	.align		4
.L_54:
        /*0dd4*/ 	.byte	0x03, 0x19
        /*0dd6*/ 	.short	0x0800


	//----- nvinfo : EIATTR_PARAM_CBANK
	.align		4
        /*0dd8*/ 	.byte	0x04, 0x0a
        /*0dda*/ 	.short	(.L_56 - .L_55)
	.align		4
.L_55:
        /*0ddc*/ 	.word	index@(.nv.constant0._ZN7cutlass13device_kernelINS_4gemm6kernel13GemmUniversalIN4cute5tupleIJiiiiEEENS1_10collective13CollectiveMmaINS1_35MainloopSm100TmaUmmaWarpSpecializedILi20ELi2ELi4ENS5_IJNS4_1CILi1EEESB_SB_EEEEENS5_IJNSA_ILi64EEENSA_ILi256EEENSA_ILi32EEEEEEaNS5_IJlSB_lEEEaSI_NS4_8TiledMMAINS4_8MMA_AtomIJNS4_15SM100_MMA_S8_SSIaaiLi64ELi256ELNS4_4UMMA5MajorE0ELSN_0ELNSM_8SaturateE0EEEEEENS4_6LayoutISC_NS5_IJNSA_ILi0EEESS_SS_EEEEENS5_IJNS4_10UnderscoreESV_SV_EEEEENS4_13SM90_TMA_LOADENS4_14ComposedLayoutINS4_7SwizzleILi1ELi4ELi3EEENS4_18smem_ptr_flag_bitsILi8EEENSR_INS5_IJNSA_ILi8EEESG_EEENS5_IJSG_SB_EEEEEEEvNS4_8identityESY_S18_vS19_EENS_8epilogue10collective18CollectiveEpilogueINS1B_23Sm100TmaWarpSpecializedILi4ELi2ELi32ELb0ELb0EEEJSH_NS5_IJNSR_ISE_SB_EES1G_EEEaSI_aSI_NS1B_6fusion15FusionCallbacksIS1F_NS1I_17LinearCombinationIaiaiLNS_15FloatRoundStyleE2EEESH_S1H_JEEENS4_5SM1004TMEM4LOAD26SM100_TMEM_LOAD_16dp32b32xESY_NSZ_INS10_ILi2ELi4ELi3EEES13_NSR_INS5_IJS14_SE_EEENS5_IJSE_SB_EEEEEEENS4_39AutoVectorizingCopyWithAssumedAlignmentILi128EEENS4_14SM90_TMA_STOREES1W_S1Y_S1Y_EEEvvEEEEvNT_6ParamsE)
        /*0de0*/ 	.short	0x0380
        /*0de2*/ 	.short	0x0800


	//----- nvinfo : EIATTR_SW_WAR
	.align		4
.L_56:
        /*0de4*/ 	.byte	0x04, 0x36
        /*0de6*/ 	.short	(.L_58 - .L_57)
.L_57:
        /*0de8*/ 	.word	0x00000008
.L_58:


//--------------------- .nv.callgraph             --------------------------
	.section	.nv.callgraph,"",@"SHT_CUDA_CALLGRAPH"
	.align	4
	.sectionentsize	8
	.align		4
        /*0000*/ 	.word	0x00000000
	.align		4
        /*0004*/ 	.word	0xffffffff
	.align		4
        /*0008*/ 	.word	index@(_ZN7cutlass13device_kernelINS_4gemm6kernel13GemmUniversalIN4cute5tupleIJiiiiEEENS1_10collective13CollectiveMmaINS1_35MainloopSm100TmaUmmaWarpSpecializedILi20ELi2ELi4ENS5_IJNS4_1CILi1EEESB_SB_EEEEENS5_IJNSA_ILi64EEENSA_ILi256EEENSA_ILi32EEEEEEaNS5_IJlSB_lEEEaSI_NS4_8TiledMMAINS4_8MMA_AtomIJNS4_15SM100_MMA_S8_SSIaaiLi64ELi256ELNS4_4UMMA5MajorE0ELSN_0ELNSM_8SaturateE0EEEEEENS4_6LayoutISC_NS5_IJNSA_ILi0EEESS_SS_EEEEENS5_IJNS4_10UnderscoreESV_SV_EEEEENS4_13SM90_TMA_LOADENS4_14ComposedLayoutINS4_7SwizzleILi1ELi4ELi3EEENS4_18smem_ptr_flag_bitsILi8EEENSR_INS5_IJNSA_ILi8EEESG_EEENS5_IJSG_SB_EEEEEEEvNS4_8identityESY_S18_vS19_EENS_8epilogue10collective18CollectiveEpilogueINS1B_23Sm100TmaWarpSpecializedILi4ELi2ELi32ELb0ELb0EEEJSH_NS5_IJNSR_ISE_SB_EES1G_EEEaSI_aSI_NS1B_6fusion15FusionCallbacksIS1F_NS1I_17LinearCombinationIaiaiLNS_15FloatRoundStyleE2EEESH_S1H_JEEENS4_5SM1004TMEM4LOAD26SM100_TMEM_LOAD_16dp32b32xESY_NSZ_INS10_ILi2ELi4ELi3EEES13_NSR_INS5_IJS14_SE_EEENS5_IJSE_SB_EEEEEEENS4_39AutoVectorizingCopyWithAssumedAlignmentILi128EEENS4_14SM90_TMA_STOREES1W_S1Y_S1Y_EEEvvEEEEvNT_6ParamsE)
	.align		4
        /*000c*/ 	.word	index@(__assertfail)
	.align		4
        /*0010*/ 	.word	0x00000000
	.align		4
        /*0014*/ 	.word	0xfffffffe
	.align		4
        /*0018*/ 	.word	0x00000000
	.align		4
        /*001c*/ 	.word	0xfffffffd
	.align		4
        /*0020*/ 	.word	0x00000000
	.align		4
        /*0024*/ 	.word	0xfffffffc


//--------------------- .nv.constant4             --------------------------
	.section	.nv.constant4,"a",@progbits
	.align	8
	.align		8
.nv.constant4:
        /*0000*/ 	.dword	__assertfail
	.align		8
        /*0008*/ 	.dword	__unnamed_1
	.align		8
        /*0010*/ 	.dword	__unnamed_2
	.align		8
        /*0018*/ 	.dword	__unnamed_3
	.align		8
        /*0020*/ 	.dword	_ZN39_INTERNAL_235918f5_4_k_cu_b028456c_92334cuda3std3__45__cpo5beginE
	.align		8
        /*0028*/ 	.dword	_ZN39_INTERNAL_235918f5_4_k_cu_b028456c_92334cuda3std3__45__cpo3endE
	.align		8
        /*0030*/ 	.dword	_ZN39_INTERNAL_235918f5_4_k_cu_b028456c_92334cuda3std3__45__cpo6cbeginE
	.align		8
        /*0038*/ 	.dword	_ZN39_INTERNAL_235918f5_4_k_cu_b028456c_92334cuda3std3__45__cpo4cendE
	.align		8
        /*0040*/ 	.dword	_ZN39_INTERNAL_235918f5_4_k_cu_b028456c_92334cuda3std3__441_GLOBAL__N__235918f5_4_k_cu_b028456c_92336ignoreE
	.align		8
        /*0048*/ 	.dword	_ZN39_INTERNAL_235918f5_4_k_cu_b028456c_92334cuda3std3__419piecewise_constructE
	.align		8
        /*0050*/ 	.dword	_ZN39_INTERNAL_235918f5_4_k_cu_b028456c_92334cuda3std3__48in_placeE
	.align		8
        /*0058*/ 	.dword	_ZN39_INTERNAL_235918f5_4_k_cu_b028456c_92334cuda3std6ranges3__45__cpo4swapE
	.align		8
        /*0060*/ 	.dword	_ZN39_INTERNAL_235918f5_4_k_cu_b028456c_92334cuda3std6ranges3__45__cpo9iter_moveE
	.align		8
        /*0068*/ 	.dword	_ZN39_INTERNAL_235918f5_4_k_cu_b028456c_92334cute7productE
	.align		8
        /*0070*/ 	.dword	_ZN39_INTERNAL_235918f5_4_k_cu_b028456c_92334cute1_E
	.align		8
        /*0078*/ 	.dword	$str$25
	.align		8
        /*0080*/ 	.dword	$str$26
	.align		8
        /*0088*/ 	.dword	$str$27
	.align		8
        /*0090*/ 	.dword	$str$28


//--------------------- .text._ZN7cutlass13device_kernelINS_4gemm6kernel13GemmUniversalIN4cute5tupleIJiiiiEEENS1_10collective13CollectiveMmaINS1_35MainloopSm100TmaUmmaWarpSpecializedILi20ELi2ELi4ENS5_IJNS4_1CILi1EEESB_SB_EEEEENS5_IJNSA_ILi64EEENSA_ILi256EEENSA_ILi32EEEEEEaNS5_IJlSB_lEEEaSI_NS4_8TiledMMAINS4_8MMA_AtomIJNS4_15SM100_MMA_S8_SSIaaiLi64ELi256ELNS4_4UMMA5MajorE0ELSN_0ELNSM_8SaturateE0EEEEEENS4_6LayoutISC_NS5_IJNSA_ILi0EEESS_SS_EEEEENS5_IJNS4_10UnderscoreESV_SV_EEEEENS4_13SM90_TMA_LOADENS4_14ComposedLayoutINS4_7SwizzleILi1ELi4ELi3EEENS4_18smem_ptr_flag_bitsILi8EEENSR_INS5_IJNSA_ILi8EEESG_EEENS5_IJSG_SB_EEEEEEEvNS4_8identityESY_S18_vS19_EENS_8epilogue10collective18CollectiveEpilogueINS1B_23Sm100TmaWarpSpecializedILi4ELi2ELi32ELb0ELb0EEEJSH_NS5_IJNSR_ISE_SB_EES1G_EEEaSI_aSI_NS1B_6fusion15FusionCallbacksIS1F_NS1I_17LinearCombinationIaiaiLNS_15FloatRoundStyleE2EEESH_S1H_JEEENS4_5SM1004TMEM4LOAD26SM100_TMEM_LOAD_16dp32b32xESY_NSZ_INS10_ILi2ELi4ELi3EEES13_NSR_INS5_IJS14_SE_EEENS5_IJSE_SB_EEEEEEENS4_39AutoVectorizingCopyWithAssumedAlignmentILi128EEENS4_14SM90_TMA_STOREES1W_S1Y_S1Y_EEEvvEEEEvNT_6ParamsE --------------------------
	.section	.text._ZN7cutlass13device_kernelINS_4gemm6kernel13GemmUniversalIN4cute5tupleIJiiiiEEENS1_10collective13CollectiveMmaINS1_35MainloopSm100TmaUmmaWarpSpecializedILi20ELi2ELi4ENS5_IJNS4_1CILi1EEESB_SB_EEEEENS5_IJNSA_ILi64EEENSA_ILi256EEENSA_ILi32EEEEEEaNS5_IJlSB_lEEEaSI_NS4_8TiledMMAINS4_8MMA_AtomIJNS4_15SM100_MMA_S8_SSIaaiLi64ELi256ELNS4_4UMMA5MajorE0ELSN_0ELNSM_8SaturateE0EEEEEENS4_6LayoutISC_NS5_IJNSA_ILi0EEESS_SS_EEEEENS5_IJNS4_10UnderscoreESV_SV_EEEEENS4_13SM90_TMA_LOADENS4_14ComposedLayoutINS4_7SwizzleILi1ELi4ELi3EEENS4_18smem_ptr_flag_bitsILi8EEENSR_INS5_IJNSA_ILi8EEESG_EEENS5_IJSG_SB_EEEEEEEvNS4_8identityESY_S18_vS19_EENS_8epilogue10collective18CollectiveEpilogueINS1B_23Sm100TmaWarpSpecializedILi4ELi2ELi32ELb0ELb0EEEJSH_NS5_IJNSR_ISE_SB_EES1G_EEEaSI_aSI_NS1B_6fusion15FusionCallbacksIS1F_NS1I_17LinearCombinationIaiaiLNS_15FloatRoundStyleE2EEESH_S1H_JEEENS4_5SM1004TMEM4LOAD26SM100_TMEM_LOAD_16dp32b32xESY_NSZ_INS10_ILi2ELi4ELi3EEES13_NSR_INS5_IJS14_SE_EEENS5_IJSE_SB_EEEEEEENS4_39AutoVectorizingCopyWithAssumedAlignmentILi128EEENS4_14SM90_TMA_STOREES1W_S1Y_S1Y_EEEvvEEEEvNT_6ParamsE,"ax",@progbits
	.align	128
.text._ZN7cutlass13device_kernelINS_4gemm6kernel13GemmUniversalIN4cute5tupleIJiiiiEEENS1_10collective13CollectiveMmaINS1_35MainloopSm100TmaUmmaWarpSpecializedILi20ELi2ELi4ENS5_IJNS4_1CILi1EEESB_SB_EEEEENS5_IJNSA_ILi64EEENSA_ILi256EEENSA_ILi32EEEEEEaNS5_IJlSB_lEEEaSI_NS4_8TiledMMAINS4_8MMA_AtomIJNS4_15SM100_MMA_S8_SSIaaiLi64ELi256ELNS4_4UMMA5MajorE0ELSN_0ELNSM_8SaturateE0EEEEEENS4_6LayoutISC_NS5_IJNSA_ILi0EEESS_SS_EEEEENS5_IJNS4_10UnderscoreESV_SV_EEEEENS4_13SM90_TMA_LOADENS4_14ComposedLayoutINS4_7SwizzleILi1ELi4ELi3EEENS4_18smem_ptr_flag_bitsILi8EEENSR_INS5_IJNSA_ILi8EEESG_EEENS5_IJSG_SB_EEEEEEEvNS4_8identityESY_S18_vS19_EENS_8epilogue10collective18CollectiveEpilogueINS1B_23Sm100TmaWarpSpecializedILi4ELi2ELi32ELb0ELb0EEEJSH_NS5_IJNSR_ISE_SB_EES1G_EEEaSI_aSI_NS1B_6fusion15FusionCallbacksIS1F_NS1I_17LinearCombinationIaiaiLNS_15FloatRoundStyleE2EEESH_S1H_JEEENS4_5SM1004TMEM4LOAD26SM100_TMEM_LOAD_16dp32b32xESY_NSZ_INS10_ILi2ELi4ELi3EEES13_NSR_INS5_IJS14_SE_EEENS5_IJSE_SB_EEEEEEENS4_39AutoVectorizingCopyWithAssumedAlignmentILi128EEENS4_14SM90_TMA_STOREES1W_S1Y_S1Y_EEEvvEEEEvNT_6ParamsE:
        .type           _ZN7cutlass13device_kernelINS_4gemm6kernel13GemmUniversalIN4cute5tupleIJiiiiEEENS1_10collective13CollectiveMmaINS1_35MainloopSm100TmaUmmaWarpSpecializedILi20ELi2ELi4ENS5_IJNS4_1CILi1EEESB_SB_EEEEENS5_IJNSA_ILi64EEENSA_ILi256EEENSA_ILi32EEEEEEaNS5_IJlSB_lEEEaSI_NS4_8TiledMMAINS4_8MMA_AtomIJNS4_15SM100_MMA_S8_SSIaaiLi64ELi256ELNS4_4UMMA5MajorE0ELSN_0ELNSM_8SaturateE0EEEEEENS4_6LayoutISC_NS5_IJNSA_ILi0EEESS_SS_EEEEENS5_IJNS4_10UnderscoreESV_SV_EEEEENS4_13SM90_TMA_LOADENS4_14ComposedLayoutINS4_7SwizzleILi1ELi4ELi3EEENS4_18smem_ptr_flag_bitsILi8EEENSR_INS5_IJNSA_ILi8EEESG_EEENS5_IJSG_SB_EEEEEEEvNS4_8identityESY_S18_vS19_EENS_8epilogue10collective18CollectiveEpilogueINS1B_23Sm100TmaWarpSpecializedILi4ELi2ELi32ELb0ELb0EEEJSH_NS5_IJNSR_ISE_SB_EES1G_EEEaSI_aSI_NS1B_6fusion15FusionCallbacksIS1F_NS1I_17LinearCombinationIaiaiLNS_15FloatRoundStyleE2EEESH_S1H_JEEENS4_5SM1004TMEM4LOAD26SM100_TMEM_LOAD_16dp32b32xESY_NSZ_INS10_ILi2ELi4ELi3EEES13_NSR_INS5_IJS14_SE_EEENS5_IJSE_SB_EEEEEEENS4_39AutoVectorizingCopyWithAssumedAlignmentILi128EEENS4_14SM90_TMA_STOREES1W_S1Y_S1Y_EEEvvEEEEvNT_6ParamsE,@function
        .size           _ZN7cutlass13device_kernelINS_4gemm6kernel13GemmUniversalIN4cute5tupleIJiiiiEEENS1_10collective13CollectiveMmaINS1_35MainloopSm100TmaUmmaWarpSpecializedILi20ELi2ELi4ENS5_IJNS4_1CILi1EEESB_SB_EEEEENS5_IJNSA_ILi64EEENSA_ILi256EEENSA_ILi32EEEEEEaNS5_IJlSB_lEEEaSI_NS4_8TiledMMAINS4_8MMA_AtomIJNS4_15SM100_MMA_S8_SSIaaiLi64ELi256ELNS4_4UMMA5MajorE0ELSN_0ELNSM_8SaturateE0EEEEEENS4_6LayoutISC_NS5_IJNSA_ILi0EEESS_SS_EEEEENS5_IJNS4_10UnderscoreESV_SV_EEEEENS4_13SM90_TMA_LOADENS4_14ComposedLayoutINS4_7SwizzleILi1ELi4ELi3EEENS4_18smem_ptr_flag_bitsILi8EEENSR_INS5_IJNSA_ILi8EEESG_EEENS5_IJSG_SB_EEEEEEEvNS4_8identityESY_S18_vS19_EENS_8epilogue10collective18CollectiveEpilogueINS1B_23Sm100TmaWarpSpecializedILi4ELi2ELi32ELb0ELb0EEEJSH_NS5_IJNSR_ISE_SB_EES1G_EEEaSI_aSI_NS1B_6fusion15FusionCallbacksIS1F_NS1I_17LinearCombinationIaiaiLNS_15FloatRoundStyleE2EEESH_S1H_JEEENS4_5SM1004TMEM4LOAD26SM100_TMEM_LOAD_16dp32b32xESY_NSZ_INS10_ILi2ELi4ELi3EEES13_NSR_INS5_IJS14_SE_EEENS5_IJSE_SB_EEEEEEENS4_39AutoVectorizingCopyWithAssumedAlignmentILi128EEENS4_14SM90_TMA_STOREES1W_S1Y_S1Y_EEEvvEEEEvNT_6ParamsE,(.L_x_219 - _ZN7cutlass13device_kernelINS_4gemm6kernel13GemmUniversalIN4cute5tupleIJiiiiEEENS1_10collective13CollectiveMmaINS1_35MainloopSm100TmaUmmaWarpSpecializedILi20ELi2ELi4ENS5_IJNS4_1CILi1EEESB_SB_EEEEENS5_IJNSA_ILi64EEENSA_ILi256EEENSA_ILi32EEEEEEaNS5_IJlSB_lEEEaSI_NS4_8TiledMMAINS4_8MMA_AtomIJNS4_15SM100_MMA_S8_SSIaaiLi64ELi256ELNS4_4UMMA5MajorE0ELSN_0ELNSM_8SaturateE0EEEEEENS4_6LayoutISC_NS5_IJNSA_ILi0EEESS_SS_EEEEENS5_IJNS4_10UnderscoreESV_SV_EEEEENS4_13SM90_TMA_LOADENS4_14ComposedLayoutINS4_7SwizzleILi1ELi4ELi3EEENS4_18smem_ptr_flag_bitsILi8EEENSR_INS5_IJNSA_ILi8EEESG_EEENS5_IJSG_SB_EEEEEEEvNS4_8identityESY_S18_vS19_EENS_8epilogue10collective18CollectiveEpilogueINS1B_23Sm100TmaWarpSpecializedILi4ELi2ELi32ELb0ELb0EEEJSH_NS5_IJNSR_ISE_SB_EES1G_EEEaSI_aSI_NS1B_6fusion15FusionCallbacksIS1F_NS1I_17LinearCombinationIaiaiLNS_15FloatRoundStyleE2EEESH_S1H_JEEENS4_5SM1004TMEM4LOAD26SM100_TMEM_LOAD_16dp32b32xESY_NSZ_INS10_ILi2ELi4ELi3EEES13_NSR_INS5_IJS14_SE_EEENS5_IJSE_SB_EEEEEEENS4_39AutoVectorizingCopyWithAssumedAlignmentILi128EEENS4_14SM90_TMA_STOREES1W_S1Y_S1Y_EEEvvEEEEvNT_6ParamsE)
        .other          _ZN7cutlass13device_kernelINS_4gemm6kernel13GemmUniversalIN4cute5tupleIJiiiiEEENS1_10collective13CollectiveMmaINS1_35MainloopSm100TmaUmmaWarpSpecializedILi20ELi2ELi4ENS5_IJNS4_1CILi1EEESB_SB_EEEEENS5_IJNSA_ILi64EEENSA_ILi256EEENSA_ILi32EEEEEEaNS5_IJlSB_lEEEaSI_NS4_8TiledMMAINS4_8MMA_AtomIJNS4_15SM100_MMA_S8_SSIaaiLi64ELi256ELNS4_4UMMA5MajorE0ELSN_0ELNSM_8SaturateE0EEEEEENS4_6LayoutISC_NS5_IJNSA_ILi0EEESS_SS_EEEEENS5_IJNS4_10UnderscoreESV_SV_EEEEENS4_13SM90_TMA_LOADENS4_14ComposedLayoutINS4_7SwizzleILi1ELi4ELi3EEENS4_18smem_ptr_flag_bitsILi8EEENSR_INS5_IJNSA_ILi8EEESG_EEENS5_IJSG_SB_EEEEEEEvNS4_8identityESY_S18_vS19_EENS_8epilogue10collective18CollectiveEpilogueINS1B_23Sm100TmaWarpSpecializedILi4ELi2ELi32ELb0ELb0EEEJSH_NS5_IJNSR_ISE_SB_EES1G_EEEaSI_aSI_NS1B_6fusion15FusionCallbacksIS1F_NS1I_17LinearCombinationIaiaiLNS_15FloatRoundStyleE2EEESH_S1H_JEEENS4_5SM1004TMEM4LOAD26SM100_TMEM_LOAD_16dp32b32xESY_NSZ_INS10_ILi2ELi4ELi3EEES13_NSR_INS5_IJS14_SE_EEENS5_IJSE_SB_EEEEEEENS4_39AutoVectorizingCopyWithAssumedAlignmentILi128EEENS4_14SM90_TMA_STOREES1W_S1Y_S1Y_EEEvvEEEEvNT_6ParamsE,@"STO_CUDA_ENTRY STV_DEFAULT"
_ZN7cutlass13device_kernelINS_4gemm6kernel13GemmUniversalIN4cute5tupleIJiiiiEEENS1_10collective13CollectiveMmaINS1_35MainloopSm100TmaUmmaWarpSpecializedILi20ELi2ELi4ENS5_IJNS4_1CILi1EEESB_SB_EEEEENS5_IJNSA_ILi64EEENSA_ILi256EEENSA_ILi32EEEEEEaNS5_IJlSB_lEEEaSI_NS4_8TiledMMAINS4_8MMA_AtomIJNS4_15SM100_MMA_S8_SSIaaiLi64ELi256ELNS4_4UMMA5MajorE0ELSN_0ELNSM_8SaturateE0EEEEEENS4_6LayoutISC_NS5_IJNSA_ILi0EEESS_SS_EEEEENS5_IJNS4_10UnderscoreESV_SV_EEEEENS4_13SM90_TMA_LOADENS4_14ComposedLayoutINS4_7SwizzleILi1ELi4ELi3EEENS4_18smem_ptr_flag_bitsILi8EEENSR_INS5_IJNSA_ILi8EEESG_EEENS5_IJSG_SB_EEEEEEEvNS4_8identityESY_S18_vS19_EENS_8epilogue10collective18CollectiveEpilogueINS1B_23Sm100TmaWarpSpecializedILi4ELi2ELi32ELb0ELb0EEEJSH_NS5_IJNSR_ISE_SB_EES1G_EEEaSI_aSI_NS1B_6fusion15FusionCallbacksIS1F_NS1I_17LinearCombinationIaiaiLNS_15FloatRoundStyleE2EEESH_S1H_JEEENS4_5SM1004TMEM4LOAD26SM100_TMEM_LOAD_16dp32b32xESY_NSZ_INS10_ILi2ELi4ELi3EEES13_NSR_INS5_IJS14_SE_EEENS5_IJSE_SB_EEEEEEENS4_39AutoVectorizingCopyWithAssumedAlignmentILi128EEENS4_14SM90_TMA_STOREES1W_S1Y_S1Y_EEEvvEEEEvNT_6ParamsE:
[----:B------:R-:W1:Y:S01]  /*0000*/  LDC R1, c[0x0][0x37c] ;  /* 0x0000df00ff017b82 */ /* 0x000e620000000800 */
[----:B------:R-:W2:Y:S01]  /*0010*/  S2R R103, SR_TID.X ;  /* 0x0000000000677919 */ /* 0x000ea20000002100 */
[----:B------:R-:W3:Y:S01]  /*0020*/  LDCU.64 UR4, c[0x0][0x890] ;  /* 0x00011200ff0477ac */ /* 0x000ee20008000a00 */
[----:B------:R-:W-:Y:S02]  /*0030*/  PRMT R91, RZ, 0x7610, R91 ;  /* 0x00007610ff5b7816 */ /* 0x000fe4000000005b */
[----:B------:R-:W-:Y:S01]  /*0040*/  ELECT P5, URZ, PT ;  /* 0x0000000000ff782f */ /* 0x000fe200038a0000 */
[----:B------:R-:W4:Y:S01]  /*0050*/  LDCU.64 UR46, c[0x0][0x358] ;  /* 0x00006b00ff2e77ac */ /* 0x000f220008000a00 */
[----:B---3--:R-:W-:-:S04]  /*0060*/  UISETP.NE.U32.AND UP0, UPT, UR4, URZ, UPT ;  /* 0x000000ff0400728c */ /* 0x008fc8000bf05070 */
[----:B------:R-:W-:Y:S01]  /*0070*/  UISETP.NE.AND.EX UP0, UPT, UR5, URZ, UPT, UP0 ;  /* 0x000000ff0500728c */ /* 0x000fe2000bf05300 */
[----:B--2---:R-:W-:-:S05]  /*0080*/  SHF.R.U32.HI R96, RZ, 0x5, R103 ;  /* 0x00000005ff607819 */ /* 0x004fca0000011667 */
[----:B------:R-:W2:Y:S02]  /*0090*/  SHFL.IDX PT, R0, R96, RZ, 0x1f ;  /* 0x00001fff60007589 */ /* 0x000ea400000e0000 */
[----:B--2---:R-:W-:Y:S01]  /*00a0*/  R2UR UR8, R0 ;  /* 0x00000000000872ca */ /* 0x004fe200000e0000 */
[----:B-1--4-:R-:W-:-:S14]  /*00b0*/  BRA.U UP0, `(.L_x_0) ;  /* 0x00000001002c7547 */ /* 0x012fdc000b800000 */
[----:B------:R-:W1:Y:S02]  /*00c0*/  LDCU.64 UR6, c[0x0][0x888] ;  /* 0x00011100ff0677ac */ /* 0x000e640008000a00 */
[----:B-1----:R-:W-:-:S04]  /*00d0*/  UISETP.NE.U32.AND UP0, UPT, UR6, URZ, UPT ;  /* 0x000000ff0600728c */ /* 0x002fc8000bf05070 */
[----:B------:R-:W-:-:S09]  /*00e0*/  UISETP.NE.AND.EX UP0, UPT, UR7, URZ, UPT, UP0 ;  /* 0x000000ff0700728c */ /* 0x000fd2000bf05300 */
[----:B------:R-:W-:Y:S05]  /*00f0*/  BRA.U !UP0, `(.L_x_1) ;  /* 0x0000000108107547 */ /* 0x000fea000b800000 */
[----:B------:R-:W1:Y:S02]  /*0100*/  LDC.64 R50, c[0x0][0x888] ;  /* 0x00022200ff327b82 */ /* 0x000e640000000a00 */
[----:B-1----:R1:W5:Y:S01]  /*0110*/  LDG.E R50, desc[UR46][R50.64] ;  /* 0x0000002e32327981 */ /* 0x002362000c1e1900 */
[----:B------:R-:W-:Y:S01]  /*0120*/  HFMA2 R91, -RZ, RZ, 0, 5.9604644775390625e-08 ;  /* 0x00000001ff5b7431 */ /* 0x000fe200000001ff */
[----:B------:R-:W-:Y:S05]  /*0130*/  BRA `(.L_x_0) ;  /* 0x00000000000c7947 */ /* 0x000fea0003800000 */
.L_x_1:
[----:B------:R-:W1:Y:S01]  /*0140*/  LDCU UR6, c[0x0][0x880] ;  /* 0x00011000ff0677ac */ /* 0x000e620008000800 */
[----:B------:R-:W-:Y:S01]  /*0150*/  HFMA2 R91, -RZ, RZ, 0, 5.9604644775390625e-08 ;  /* 0x00000001ff5b7431 */ /* 0x000fe200000001ff */
[----:B-1----:R-:W-:-:S07]  /*0160*/  MOV R50, UR6 ;  /* 0x0000000600327c02 */ /* 0x002fce0008000f00 */
.L_x_0:
[----:B------:R-:W2:Y:S02]  /*0170*/  LDCU.64 UR6, c[0x0][0x8b0] ;  /* 0x00011600ff0677ac */ /* 0x000ea40008000a00 */
[----:B--2---:R-:W-:-:S04]  /*0180*/  UISETP.NE.U32.AND UP0, UPT, UR6, URZ, UPT ;  /* 0x000000ff0600728c */ /* 0x004fc8000bf05070 */
[----:B------:R-:W-:-:S09]  /*0190*/  UISETP.NE.AND.EX UP0, UPT, UR7, URZ, UPT, UP0 ;  /* 0x000000ff0700728c */ /* 0x000fd2000bf05300 */
[----:B------:R-:W-:Y:S05]  /*01a0*/  BRA.U UP0, `(.L_x_2) ;  /* 0x0000000100247547 */ /* 0x000fea000b800000 */
[----:B------:R-:W2:Y:S02]  /*01b0*/  LDCU.64 UR6, c[0x0][0x8a8] ;  /* 0x00011500ff0677ac */ /* 0x000ea40008000a00 */
[----:B--2---:R-:W-:-:S04]  /*01c0*/  UISETP.NE.U32.AND UP0, UPT, UR6, URZ, UPT ;  /* 0x000000ff0600728c */ /* 0x004fc8000bf05070 */
[----:B------:R-:W-:-:S09]  /*01d0*/  UISETP.NE.AND.EX UP0, UPT, UR7, URZ, UPT, UP0 ;  /* 0x000000ff0700728c */ /* 0x000fd2000bf05300 */
[----:B------:R-:W-:Y:S05]  /*01e0*/  BRA.U !UP0, `(.L_x_3) ;  /* 0x00000001080c7547 */ /* 0x000fea000b800000 */
[----:B------:R-:W2:Y:S02]  /*01f0*/  LDC.64 R2, c[0x0][0x8a8] ;  /* 0x00022a00ff027b82 */ /* 0x000ea40000000a00 */
[----:B--2---:R2:W5:Y:S01]  /*0200*/  LDG.E R47, desc[UR46][R2.64] ;  /* 0x0000002e022f7981 */ /* 0x004562000c1e1900 */
[----:B------:R-:W-:Y:S05]  /*0210*/  BRA `(.L_x_2) ;  /* 0x0000000000087947 */ /* 0x000fea0003800000 */
.L_x_3:
[----:B------:R-:W2:Y:S02]  /*0220*/  LDCU UR6, c[0x0][0x8a0] ;  /* 0x00011400ff0677ac */ /* 0x000ea40008000800 */
[----:B--2---:R-:W-:Y:S02]  /*0230*/  MOV R47, UR6 ;  /* 0x00000006002f7c02 */ /* 0x004fe40008000f00 */
.L_x_2:
[----:B------:R-:W-:Y:S01]  /*0240*/  IMAD.U32 R0, RZ, RZ, UR8 ;  /* 0x00000008ff007e24 */ /* 0x000fe2000f8e00ff */
[----:B------:R-:W-:Y:S04]  /*0250*/  BSSY.RECONVERGENT B0, `(.L_x_4) ;  /* 0x000000c000007945 */ /* 0x000fe80003800200 */
[C---:B------:R-:W-:Y:S02]  /*0260*/  ISETP.NE.OR P1, PT, R0.reuse, 0x1, !P5 ;  /* 0x000000010000780c */ /* 0x040fe40006f25670 */
[----:B------:R-:W-:-:S11]  /*0270*/  ISETP.NE.OR P0, PT, R0, 0x3, !P5 ;  /* 0x000000030000780c */ /* 0x000fd60006f05670 */
[----:B------:R-:W-:Y:S05]  /*0280*/  @P1 BRA `(.L_x_5) ;  /* 0x0000000000201947 */ /* 0x000fea0003800000 */
[----:B------:R-:W3:Y:S02]  /*0290*/  LDCU.64 UR6, c[0x0][0x348] ;  /* 0x00006900ff0677ac */ /* 0x000ee40008000a00 */
[----:B---3--:R-:W-:Y:S02]  /*02a0*/  UIADD3 UR10, UP1, UPT, UR6, 0x80, URZ ;  /* 0x00000080060a7890 */ /* 0x008fe4000ff3e0ff */
[----:B------:R-:W-:Y:S02]  /*02b0*/  UIADD3 UR6, UP0, UPT, UR6, 0x180, URZ ;  /* 0x0000018006067890 */ /* 0x000fe4000ff1e0ff */
[----:B------:R-:W-:Y:S02]  /*02c0*/  UIADD3.X UR11, UPT, UPT, URZ, UR7, URZ, UP1, !UPT ;  /* 0x00000007ff0b7290 */ /* 0x000fe40008ffe4ff */
[----:B------:R-:W-:-:S07]  /*02d0*/  UIADD3.X UR7, UPT, UPT, URZ, UR7, URZ, UP0, !UPT ;  /* 0x00000007ff077290 */ /* 0x000fce00087fe4ff */
[----:B------:R3:W-:Y:S02]  /*02e0*/  UTMACCTL.PF [UR10] ;  /* 0x000000000a0079b9 */ /* 0x0007e40008040000 */
[----:B------:R3:W-:Y:S02]  /*02f0*/  UTMACCTL.PF [UR6] ;  /* 0x00000000060079b9 */ /* 0x0007e40008040000 */
[----:B---3--:R-:W-:Y:S01]  /*0300*/  NOP ;  /* 0x0000000000007918 */ /* 0x008fe20000000000 */
.L_x_5:
[----:B------:R-:W-:Y:S05]  /*0310*/  BSYNC.RECONVERGENT B0 ;  /* 0x0000000000007941 */ /* 0x000fea0003800200 */
.L_x_4:
[----:B------:R-:W-:Y:S04]  /*0320*/  BSSY.RECONVERGENT B0, `(.L_x_6) ;  /* 0x000000a000007945 */ /* 0x000fe80003800200 */
        /* <DEDUP_REMOVED lines=9> */
.L_x_7:
[----:B------:R-:W-:Y:S05]  /*03c0*/  BSYNC.RECONVERGENT B0 ;  /* 0x0000000000007941 */ /* 0x000fea0003800200 */
.L_x_6:
[----:B------:R-:W3:Y:S01]  /*03d0*/  LDCU.64 UR6, c[0x0][0x888] ;  /* 0x00011100ff0677ac */ /* 0x000ee20008000a00 */
[----:B------:R-:W-:Y:S02]  /*03e0*/  UISETP.EQ.U32.AND UP1, UPT, UR4, URZ, UPT ;  /* 0x000000ff0400728c */ /* 0x000fe4000bf22070 */
[----:B------:R-:W-:Y:S02]  /*03f0*/  UPLOP3.LUT UP2, UPT, UPT, UPT, UPT, 0x80, 0x8 ;  /* 0x000000000008789c */ /* 0x000fe40003f4f070 */
[----:B---3--:R-:W-:-:S04]  /*0400*/  UISETP.NE.U32.AND UP0, UPT, UR6, URZ, UPT ;  /* 0x000000ff0600728c */ /* 0x008fc8000bf05070 */
[----:B------:R-:W-:-:S04]  /*0410*/  UISETP.NE.AND.EX UP0, UPT, UR7, URZ, UPT, UP0 ;  /* 0x000000ff0700728c */ /* 0x000fc8000bf05300 */
[----:B------:R-:W-:-:S04]  /*0420*/  UISETP.EQ.OR.EX UP3, UPT, UR5, URZ, !UP0, UP1 ;  /* 0x000000ff0500728c */ /* 0x000fc8000c762710 */
[----:B------:R-:W-:-:S05]  /*0430*/  UP2UR UR50, UPR, URZ, 0x8 ;  /* 0x00000008ff327883 */ /* 0x000fca0008000000 */
[----:B------:R-:W-:Y:S07]  /*0440*/  BRA.U !UP3, `(.L_x_8) ;  /* 0x000000010b207547 */ /* 0x000fee000b800000 */
[----:B-----5:R-:W-:Y:S01]  /*0450*/  R2UR UR6, R50 ;  /* 0x00000000320672ca */ /* 0x020fe200000e0000 */
[----:B------:R-:W-:Y:S02]  /*0460*/  UISETP.NE.U32.AND UP2, UPT, UR4, URZ, UPT ;  /* 0x000000ff0400728c */ /* 0x000fe4000bf45070 */
[----:B------:R-:W-:Y:S02]  /*0470*/  USEL UR4, URZ, 0xffffffff, UP0 ;  /* 0xffffffffff047887 */ /* 0x000fe40008000000 */
[----:B------:R-:W-:-:S08]  /*0480*/  UISETP.NE.AND.EX UP2, UPT, UR5, URZ, UPT, UP2 ;  /* 0x000000ff0500728c */ /* 0x000fd0000bf45320 */
[----:B------:R-:W-:-:S04]  /*0490*/  UISETP.NE.AND UP1, UPT, UR6, URZ, UPT ;  /* 0x000000ff0600728c */ /* 0x000fc8000bf25270 */
[----:B------:R-:W-:-:S04]  /*04a0*/  @!UP2 USEL UR4, URZ, 0xffffffff, UP1 ;  /* 0xffffffffff04a887 */ /* 0x000fc80008800000 */
[----:B------:R-:W-:-:S04]  /*04b0*/  ULOP3.LUT UR4, UR4, 0x1, URZ, 0xc0, !UPT ;  /* 0x0000000104047892 */ /* 0x000fc8000f8ec0ff */
[----:B------:R-:W-:-:S11]  /*04c0*/  UISETP.NE.U32.AND UP2, UPT, UR4, 0x1, UPT ;  /* 0x000000010400788c */ /* 0x000fd6000bf45070 */
.L_x_8:
[----:B--2---:R-:W2:Y:S01]  /*04d0*/  SHFL.IDX PT, R2, R96, RZ, 0x1f ;  /* 0x00001fff60027589 */ /* 0x004ea200000e0000 */
[----:B------:R-:W-:-:S04]  /*04e0*/  UISETP.NE.AND UP1, UPT, UR8, 0x2, UPT ;  /* 0x000000020800788c */ /* 0x000fc8000bf25270 */
[----:B------:R-:W-:Y:S01]  /*04f0*/  USEL UR6, URZ, 0x1, UP1 ;  /* 0x00000001ff067887 */ /* 0x000fe20008800000 */
[----:B--2---:R-:W-:-:S13]  /*0500*/  ISETP.NE.AND P0, PT, R2, RZ, PT ;  /* 0x000000ff0200720c */ /* 0x004fda0003f05270 */
[----:B------:R-:W-:Y:S05]  /*0510*/  @P0 BRA `(.L_x_9) ;  /* 0x0000000000d40947 */ /* 0x000fea0003800000 */
[----:B------:R-:W-:Y:S01]  /*0520*/  ELECT P0, URZ, PT ;  /* 0x0000000000ff782f */ /* 0x000fe20003800000 */
[----:B------:R-:W-:-:S12]  /*0530*/  BSSY.RECONVERGENT B0, `(.L_x_9) ;  /* 0x0000033000007945 */ /* 0x000fd80003800200 */
[----:B------:R-:W-:Y:S05]  /*0540*/  @!P0 BRA `(.L_x_10) ;  /* 0x0000000000c48947 */ /* 0x000fea0003800000 */
[----:B------:R-:W2:Y:S01]  /*0550*/  S2UR UR5, SR_CgaCtaId ;  /* 0x00000000000579c3 */ /* 0x000ea20000008800 */
[----:B------:R-:W-:Y:S01]  /*0560*/  UMOV UR7, 0x400 ;  /* 0x0000040000077882 */ /* 0x000fe20000000000 */
[----:B------:R-:W-:Y:S02]  /*0570*/  UMOV UR4, 0x1 ;  /* 0x0000000100047882 */ /* 0x000fe40000000000 */
[----:B------:R-:W-:-:S04]  /*0580*/  UIADD3 UR10, UPT, UPT, -UR4, 0x100000, URZ ;  /* 0x00100000040a7890 */ /* 0x000fc8000fffe1ff */
[----:B------:R-:W-:Y:S02]  /*0590*/  USHF.L.U32 UR11, UR10, 0xb, URZ ;  /* 0x0000000b0a0b7899 */ /* 0x000fe400080006ff */
[----:B------:R-:W-:Y:S02]  /*05a0*/  USHF.L.U32 UR10, UR10, 0x1, URZ ;  /* 0x000000010a0a7899 */ /* 0x000fe400080006ff */
[----:B--2---:R-:W-:Y:S01]  /*05b0*/  ULEA UR5, UR5, UR7, 0x18 ;  /* 0x0000000705057291 */ /* 0x004fe2000f8ec0ff */
[----:B------:R-:W2:Y:S11]  /*05c0*/  FENCE.VIEW.ASYNC.S ;  /* 0x00000000000073c6 */ /* 0x000eb60000000000 */
[----:B--2---:R2:W3:Y:S01]  /*05d0*/  SYNCS.EXCH.64 URZ, [UR5], UR10 ;  /* 0x0000000a05ff75b2 */ /* 0x0044e20008000100 */
[----:B------:R2:W4:Y:S01]  /*05e0*/  SYNCS.EXCH.64 URZ, [UR5+0xa0], UR10 ;  /* 0x0000a00a05ff75b2 */ /* 0x0005220008000100 */
[----:B------:R2:W1:Y:S01]  /*05f0*/  SYNCS.EXCH.64 URZ, [UR5+0x8], UR10 ;  /* 0x0000080a05ff75b2 */ /* 0x0004620008000100 */
        /* <DEDUP_REMOVED lines=36> */
[----:B------:R2:W1:Y:S02]  /*0840*/  SYNCS.EXCH.64 URZ, [UR5+0x138], UR10 ;  /* 0x0001380a05ff75b2 */ /* 0x0004640008000100 */
[----:B--234-:R-:W-:Y:S01]  /*0850*/  NOP ;  /* 0x0000000000007918 */ /* 0x01cfe20000000000 */
.L_x_10:
[----:B------:R-:W-:Y:S05]  /*0860*/  BSYNC.RECONVERGENT B0 ;  /* 0x0000000000007941 */ /* 0x000fea0003800200 */
.L_x_9:
[----:B------:R-:W2:Y:S01]  /*0870*/  SHFL.IDX PT, R2, R96, RZ, 0x1f ;  /* 0x00001fff60027589 */ /* 0x000ea200000e0000 */
[----:B------:R-:W-:Y:S01]  /*0880*/  NOP ;  /* 0x0000000000007918 */ /* 0x000fe20000000000 */
[----:B--2---:R-:W-:-:S13]  /*0890*/  ISETP.NE.AND P0, PT, R2, 0x1, PT ;  /* 0x000000010200780c */ /* 0x004fda0003f05270 */
[----:B------:R-:W-:Y:S05]  /*08a0*/  @P0 BRA `(.L_x_11) ;  /* 0x0000000000580947 */ /* 0x000fea0003800000 */
[----:B------:R-:W2:Y:S01]  /*08b0*/  S2UR UR7, SR_CgaCtaId ;  /* 0x00000000000779c3 */ /* 0x000ea20000008800 */
[----:B------:R-:W-:Y:S01]  /*08c0*/  UMOV UR9, 0x400 ;  /* 0x0000040000097882 */ /* 0x000fe20000000000 */
[----:B------:R-:W-:Y:S01]  /*08d0*/  UMOV UR5, 0x20 ;  /* 0x0000002000057882 */ /* 0x000fe20000000000 */
[----:B------:R-:W-:Y:S01]  /*08e0*/  UMOV UR4, 0x80 ;  /* 0x0000008000047882 */ /* 0x000fe20000000000 */
[----:B------:R-:W-:-:S04]  /*08f0*/  UIADD3 UR10, UPT, UPT, -UR5, 0x100000, URZ ;  /* 0x00100000050a7890 */ /* 0x000fc8000fffe1ff */
[----:B------:R-:W-:Y:S02]  /*0900*/  USHF.L.U32 UR11, UR10, 0xb, URZ ;  /* 0x0000000b0a0b7899 */ /* 0x000fe400080006ff */
[----:B------:R-:W-:Y:S02]  /*0910*/  USHF.L.U32 UR10, UR10, 0x1, URZ ;  /* 0x000000010a0a7899 */ /* 0x000fe400080006ff */
[----:B------:R-:W-:-:S04]  /*0920*/  UIADD3 UR4, UPT, UPT, -UR4, 0x100000, URZ ;  /* 0x0010000004047890 */ /* 0x000fc8000fffe1ff */
[----:B------:R-:W-:Y:S02]  /*0930*/  USHF.L.U32 UR5, UR4, 0xb, URZ ;  /* 0x0000000b04057899 */ /* 0x000fe400080006ff */
[----:B------:R-:W-:Y:S01]  /*0940*/  USHF.L.U32 UR4, UR4, 0x1, URZ ;  /* 0x0000000104047899 */ /* 0x000fe200080006ff */
[----:B------:R-:W-:Y:S01]  /*0950*/  ELECT P0, URZ, PT ;  /* 0x0000000000ff782f */ /* 0x000fe20003800000 */
[----:B--2---:R-:W-:Y:S01]  /*0960*/  ULEA UR7, UR7, UR9, 0x18 ;  /* 0x0000000907077291 */ /* 0x004fe2000f8ec0ff */
[----:B------:R-:W2:Y:S11]  /*0970*/  FENCE.VIEW.ASYNC.S ;  /* 0x00000000000073c6 */ /* 0x000eb60000000000 */
[----:B--2---:R2:W3:Y:S01]  /*0980*/  SYNCS.EXCH.64 URZ, [UR7+0x140], UR10 ;  /* 0x0001400a07ff75b2 */ /* 0x0044e20008000100 */
[----:B------:R2:W4:Y:S01]  /*0990*/  SYNCS.EXCH.64 URZ, [UR7+0x160], UR4 ;  /* 0x0001600407ff75b2 */ /* 0x0005220008000100 */
[----:B------:R2:W1:Y:S01]  /*09a0*/  SYNCS.EXCH.64 URZ, [UR7+0x148], UR10 ;  /* 0x0001480a07ff75b2 */ /* 0x0004620008000100 */
[----:B------:R2:W1:Y:S01]  /*09b0*/  SYNCS.EXCH.64 URZ, [UR7+0x168], UR4 ;  /* 0x0001680407ff75b2 */ /* 0x0004620008000100 */
[----:B------:R2:W1:Y:S01]  /*09c0*/  SYNCS.EXCH.64 URZ, [UR7+0x150], UR10 ;  /* 0x0001500a07ff75b2 */ /* 0x0004620008000100 */
[----:B------:R2:W1:Y:S01]  /*09d0*/  SYNCS.EXCH.64 URZ, [UR7+0x170], UR4 ;  /* 0x0001700407ff75b2 */ /* 0x0004620008000100 */
[----:B------:R2:W1:Y:S01]  /*09e0*/  SYNCS.EXCH.64 URZ, [UR7+0x158], UR10 ;  /* 0x0001580a07ff75b2 */ /* 0x0004620008000100 */
[----:B------:R2:W1:Y:S01]  /*09f0*/  SYNCS.EXCH.64 URZ, [UR7+0x178], UR4 ;  /* 0x0001780407ff75b2 */ /* 0x0004620008000100 */
[----:B------:R-:W-:Y:S01]  /*0a00*/  NOP ;  /* 0x0000000000007918 */ /* 0x000fe20000000000 */
.L_x_11:
[----:B------:R-:W2:Y:S01]  /*0a10*/  SHFL.IDX PT, R2, R96, RZ, 0x1f ;  /* 0x00001fff60027589 */ /* 0x000ea200000e0000 */
[----:B------:R-:W-:Y:S01]  /*0a20*/  NOP ;  /* 0x0000000000007918 */ /* 0x000fe20000000000 */
[----:B--2---:R-:W-:-:S13]  /*0a30*/  ISETP.NE.AND P0, PT, R2, 0x3, PT ;  /* 0x000000030200780c */ /* 0x004fda0003f05270 */
[----:B------:R-:W-:Y:S05]  /*0a40*/  @P0 BRA `(.L_x_12) ;  /* 0x0000000000300947 */ /* 0x000fea0003800000 */
[----:B------:R-:W2:Y:S01]  /*0a50*/  S2UR UR5, SR_CgaCtaId ;  /* 0x00000000000579c3 */ /* 0x000ea20000008800 */
[----:B------:R-:W-:Y:S01]  /*0a60*/  UMOV UR7, 0x400 ;  /* 0x0000040000077882 */ /* 0x000fe20000000000 */
[----:B------:R-:W-:Y:S01]  /*0a70*/  UMOV UR4, 0x20 ;  /* 0x0000002000047882 */ /* 0x000fe20000000000 */
[----:B------:R-:W-:Y:S01]  /*0a80*/  ELECT P0, URZ, PT ;  /* 0x0000000000ff782f */ /* 0x000fe20003800000 */
[----:B------:R-:W-:-:S04]  /*0a90*/  UIADD3 UR10, UPT, UPT, -UR4, 0x100000, URZ ;  /* 0x00100000040a7890 */ /* 0x000fc8000fffe1ff */
[----:B------:R-:W-:Y:S02]  /*0aa0*/  USHF.L.U32 UR11, UR10, 0xb, URZ ;  /* 0x0000000b0a0b7899 */ /* 0x000fe400080006ff */
[----:B------:R-:W-:Y:S02]  /*0ab0*/  USHF.L.U32 UR10, UR10, 0x1, URZ ;  /* 0x000000010a0a7899 */ /* 0x000fe400080006ff */
[----:B--2---:R-:W-:Y:S01]  /*0ac0*/  ULEA UR5, UR5, UR7, 0x18 ;  /* 0x0000000705057291 */ /* 0x004fe2000f8ec0ff */
[----:B------:R-:W2:Y:S11]  /*0ad0*/  FENCE.VIEW.ASYNC.S ;  /* 0x00000000000073c6 */ /* 0x000eb60000000000 */
[----:B--2---:R2:W1:Y:S01]  /*0ae0*/  SYNCS.EXCH.64 URZ, [UR5+0x180], UR10 ;  /* 0x0001800a05ff75b2 */ /* 0x0044620008000100 */
[----:B------:R2:W1:Y:S01]  /*0af0*/  SYNCS.EXCH.64 URZ, [UR5+0x188], UR10 ;  /* 0x0001880a05ff75b2 */ /* 0x0004620008000100 */
[----:B------:R-:W-:Y:S01]  /*0b00*/  NOP ;  /* 0x0000000000007918 */ /* 0x000fe20000000000 */
.L_x_12:
[----:B------:R-:W3:Y:S01]  /*0b10*/  SHFL.IDX PT, R2, R96, RZ, 0x1f ;  /* 0x00001fff60027589 */ /* 0x000ee200000e0000 */
[----:B------:R-:W-:Y:S01]  /*0b20*/  NOP ;  /* 0x0000000000007918 */ /* 0x000fe20000000000 */
[----:B---3--:R-:W-:-:S13]  /*0b30*/  ISETP.NE.AND P0, PT, R2, 0x4, PT ;  /* 0x000000040200780c */ /* 0x008fda0003f05270 */
[----:B------:R-:W-:Y:S05]  /*0b40*/  @P0 BRA `(.L_x_13) ;  /* 0x00000000004c0947 */ /* 0x000fea0003800000 */
[----:B--2---:R-:W2:Y:S01]  /*0b50*/  S2UR UR5, SR_CgaCtaId ;  /* 0x00000000000579c3 */ /* 0x004ea20000008800 */
[----:B------:R-:W-:Y:S01]  /*0b60*/  UMOV UR9, 0x100 ;  /* 0x0000010000097882 */ /* 0x000fe20000000000 */
[----:B------:R-:W-:Y:S01]  /*0b70*/  UMOV UR7, 0x400 ;  /* 0x0000040000077882 */ /* 0x000fe20000000000 */
[----:B------:R-:W-:Y:S01]  /*0b80*/  USEL UR9, UR9, 0xe0, UP2 ;  /* 0x000000e009097887 */ /* 0x000fe20009000000 */
[----:B------:R-:W-:Y:S01]  /*0b90*/  UMOV UR4, 0x1 ;  /* 0x0000000100047882 */ /* 0x000fe20000000000 */
[----:B------:R-:W-:Y:S01]  /*0ba0*/  ELECT P0, URZ, PT ;  /* 0x0000000000ff782f */ /* 0x000fe20003800000 */
[----:B------:R-:W-:-:S04]  /*0bb0*/  UIADD3 UR10, UPT, UPT, -UR4, 0x100000, URZ ;  /* 0x00100000040a7890 */ /* 0x000fc8000fffe1ff */
[----:B------:R-:W-:Y:S02]  /*0bc0*/  USHF.L.U32 UR11, UR10, 0xb, URZ ;  /* 0x0000000b0a0b7899 */ /* 0x000fe400080006ff */
[----:B------:R-:W-:Y:S02]  /*0bd0*/  USHF.L.U32 UR10, UR10, 0x1, URZ ;  /* 0x000000010a0a7899 */ /* 0x000fe400080006ff */
[----:B------:R-:W-:-:S04]  /*0be0*/  UIADD3 UR12, UPT, UPT, -UR9, 0x100000, URZ ;  /* 0x00100000090c7890 */ /* 0x000fc8000fffe1ff */
[----:B------:R-:W-:Y:S02]  /*0bf0*/  USHF.L.U32 UR13, UR12, 0xb, URZ ;  /* 0x0000000b0c0d7899 */ /* 0x000fe400080006ff */
[----:B------:R-:W-:Y:S02]  /*0c00*/  USHF.L.U32 UR12, UR12, 0x1, URZ ;  /* 0x000000010c0c7899 */ /* 0x000fe400080006ff */
[----:B--2---:R-:W-:Y:S01]  /*0c10*/  ULEA UR5, UR5, UR7, 0x18 ;  /* 0x0000000705057291 */ /* 0x004fe2000f8ec0ff */
[----:B------:R-:W2:Y:S11]  /*0c20*/  FENCE.VIEW.ASYNC.S ;  /* 0x00000000000073c6 */ /* 0x000eb60000000000 */
[----:B--2---:R3:W2:Y:S01]  /*0c30*/  SYNCS.EXCH.64 URZ, [UR5+0x190], UR10 ;  /* 0x0001900a05ff75b2 */ /* 0x0046a20008000100 */
[----:B------:R3:W1:Y:S01]  /*0c40*/  SYNCS.EXCH.64 URZ, [UR5+0x1a0], UR12 ;  /* 0x0001a00c05ff75b2 */ /* 0x0006620008000100 */
[----:B------:R3:W1:Y:S01]  /*0c50*/  SYNCS.EXCH.64 URZ, [UR5+0x198], UR10 ;  /* 0x0001980a05ff75b2 */ /* 0x0006620008000100 */
[----:B------:R3:W1:Y:S02]  /*0c60*/  SYNCS.EXCH.64 URZ, [UR5+0x1a8], UR12 ;  /* 0x0001a80c05ff75b2 */ /* 0x0006640008000100 */
[----:B---3--:R-:W-:Y:S01]  /*0c70*/  NOP ;  /* 0x0000000000007918 */ /* 0x008fe20000000000 */
.L_x_13:
[----:B------:R-:W3:Y:S01]  /*0c80*/  SHFL.IDX PT, R2, R96, RZ, 0x1f ;  /* 0x00001fff60027589 */ /* 0x000ee200000e0000 */
[----:B------:R-:W-:Y:S01]  /*0c90*/  NOP ;  /* 0x0000000000007918 */ /* 0x000fe20000000000 */
[----:B---3--:R-:W-:-:S13]  /*0ca0*/  ISETP.NE.AND P0, PT, R2, 0x5, PT ;  /* 0x000000050200780c */ /* 0x008fda0003f05270 */
[----:B------:R-:W-:Y:S05]  /*0cb0*/  @P0 BRA `(.L_x_14) ;  /* 0x0000000000580947 */ /* 0x000fea0003800000 */
[----:B------:R-:W3:Y:S01]  /*0cc0*/  S2UR UR7, SR_CgaCtaId ;  /* 0x00000000000779c3 */ /* 0x000ee20000008800 */
[----:B------:R-:W-:Y:S01]  /*0cd0*/  UMOV UR9, 0x400 ;  /* 0x0000040000097882 */ /* 0x000fe20000000000 */
[----:B--2---:R-:W-:Y:S01]  /*0ce0*/  UMOV UR5, 0x1 ;  /* 0x0000000100057882 */ /* 0x004fe20000000000 */
        /* <DEDUP_REMOVED lines=8> */
[----:B---3--:R-:W-:Y:S01]  /*0d70*/  ULEA UR7, UR7, UR9, 0x18 ;  /* 0x0000000907077291 */ /* 0x008fe2000f8ec0ff */
[----:B------:R-:W2:Y:S11]  /*0d80*/  FENCE.VIEW.ASYNC.S ;  /* 0x00000000000073c6 */ /* 0x000eb60000000000 */
[----:B--2---:R3:W2:Y:S01]  /*0d90*/  SYNCS.EXCH.64 URZ, [UR7+0x1b0], UR10 ;  /* 0x0001b00a07ff75b2 */ /* 0x0046a20008000100 */
[----:B------:R3:W1:Y:S01]  /*0da0*/  SYNCS.EXCH.64 URZ, [UR7+0x1d0], UR4 ;  /* 0x0001d00407ff75b2 */ /* 0x0006620008000100 */
[----:B------:R3:W1:Y:S01]  /*0db0*/  SYNCS.EXCH.64 URZ, [UR7+0x1b8], UR10 ;  /* 0x0001b80a07ff75b2 */ /* 0x0006620008000100 */
[----:B------:R3:W1:Y:S01]  /*0dc0*/  SYNCS.EXCH.64 URZ, [UR7+0x1d8], UR4 ;  /* 0x0001d80407ff75b2 */ /* 0x0006620008000100 */
[----:B------:R3:W1:Y:S01]  /*0dd0*/  SYNCS.EXCH.64 URZ, [UR7+0x1c0], UR10 ;  /* 0x0001c00a07ff75b2 */ /* 0x0006620008000100 */
[----:B------:R3:W1:Y:S01]  /*0de0*/  SYNCS.EXCH.64 URZ, [UR7+0x1e0], UR4 ;  /* 0x0001e00407ff75b2 */ /* 0x0006620008000100 */
[----:B------:R3:W1:Y:S01]  /*0df0*/  SYNCS.EXCH.64 URZ, [UR7+0x1c8], UR10 ;  /* 0x0001c80a07ff75b2 */ /* 0x0006620008000100 */
[----:B------:R3:W1:Y:S02]  /*0e00*/  SYNCS.EXCH.64 URZ, [UR7+0x1e8], UR4 ;  /* 0x0001e80407ff75b2 */ /* 0x0006640008000100 */
[----:B---3--:R-:W-:Y:S01]  /*0e10*/  NOP ;  /* 0x0000000000007918 */ /* 0x008fe20000000000 */
.L_x_14:
[----:B------:R-:W3:Y:S01]  /*0e20*/  SHFL.IDX PT, R2, R96, RZ, 0x1f ;  /* 0x00001fff60027589 */ /* 0x000ee200000e0000 */
[----:B------:R-:W-:Y:S01]  /*0e30*/  NOP ;  /* 0x0000000000007918 */ /* 0x000fe20000000000 */
[----:B---3--:R-:W-:-:S13]  /*0e40*/  ISETP.NE.AND P0, PT, R2, 0x3, PT ;  /* 0x000000030200780c */ /* 0x008fda0003f05270 */
[----:B------:R-:W-:Y:S05]  /*0e50*/  @P0 BRA `(.L_x_15) ;  /* 0x0000000000380947 */ /* 0x000fea0003800000 */
[----:B--2---:R-:W2:Y:S01]  /*0e60*/  S2UR UR5, SR_CgaCtaId ;  /* 0x00000000000579c3 */ /* 0x004ea20000008800 */
        /* <DEDUP_REMOVED lines=13> */
.L_x_15:
[----:B--2---:R-:W2:Y:S01]  /*0f40*/  S2UR UR5, SR_CTAID.X ;  /* 0x00000000000579c3 */ /* 0x004ea20000002500 */
[----:B------:R-:W-:-:S05]  /*0f50*/  CS2R.32 R90, SR_CgaSize ;  /* 0x00000000005a7805 */ /* 0x000fca0000008a00 */
[----:B------:R-:W-:-:S05]  /*0f60*/  IMAD R90, R90, -0xa0, RZ ;  /* 0xffffff605a5a7824 */ /* 0x000fca00078e02ff */
[----:B------:R-:W-:-:S14]  /*0f70*/  R2UR UR9, R90 ;  /* 0x000000005a0972ca */ /* 0x000fdc00000e0000 */
[----:B------:R-:W3:Y:S01]  /*0f80*/  LDCU UR9, c[0x0][UR9+0x2b0] ;  /* 0x00005600090977ac */ /* 0x000ee20008000800 */
[----:B------:R-:W-:Y:S01]  /*0f90*/  NOP ;  /* 0x0000000000007918 */ /* 0x000fe20000000000 */
[----:B------:R-:W-:-:S05]  /*0fa0*/  CS2R.32 R90, SR_CgaSize ;  /* 0x00000000005a7805 */ /* 0x000fca0000008a00 */
[----:B------:R-:W-:-:S05]  /*0fb0*/  IMAD R90, R90, -0xa0, RZ ;  /* 0xffffff605a5a7824 */ /* 0x000fca00078e02ff */
[----:B------:R-:W-:-:S14]  /*0fc0*/  R2UR UR7, R90 ;  /* 0x000000005a0772ca */ /* 0x000fdc00000e0000 */
[----:B------:R-:W4:Y:S01]  /*0fd0*/  LDCU UR7, c[0x0][UR7+0x2b4] ;  /* 0x00005680070777ac */ /* 0x000f220008000800 */
[----:B------:R-:W1:Y:S08]  /*0fe0*/  S2UR UR4, SR_CTAID.Y ;  /* 0x00000000000479c3 */ /* 0x000e700000002600 */
[----:B------:R-:W4:Y:S01]  /*0ff0*/  LDC R9, c[0x0][0xb24] ;  /* 0x0002c900ff097b82 */ /* 0x000f220000000800 */
[----:B--2---:R-:W-:-:S02]  /*1000*/  I2FP.F32.U32 R5, UR5 ;  /* 0x0000000500057c45 */ /* 0x004fc40008201000 */
[----:B------:R-:W-:-:S05]  /*1010*/  CS2R.32 R3, SR_CgaSize ;  /* 0x0000000000037805 */ /* 0x000fca0000008a00 */
[----:B------:R-:W-:-:S06]  /*1020*/  IMAD R3, R3, -0xa0, RZ ;  /* 0xffffff6003037824 */ /* 0x000fcc00078e02ff */
[----:B------:R-:W2:Y:S01]  /*1030*/  LDC R3, c[0x0][R3+0x2a0] ;  /* 0x0000a80003037b82 */ /* 0x000ea20000000800 */
[----:B------:R-:W-:Y:S01]  /*1040*/  MOV R21, UR5 ;  /* 0x0000000500157c02 */ /* 0x000fe20008000f00 */
[----:B---3--:R-:W-:Y:S01]  /*1050*/  FMUL R5, R5, UR9 ;  /* 0x0000000905057c20 */ /* 0x008fe20008400000 */
[----:B-1----:R-:W-:Y:S02]  /*1060*/  I2FP.F32.U32 R4, UR4 ;  /* 0x0000000400047c45 */ /* 0x002fe40008201000 */
[----:B------:R-:W-:-:S05]  /*1070*/  CS2R.32 R2, SR_CgaSize ;  /* 0x0000000000027805 */ /* 0x000fca0000008a00 */
[----:B------:R-:W-:-:S06]  /*1080*/  IMAD R2, R2, -0xa0, RZ ;  /* 0xffffff6002027824 */ /* 0x000fcc00078e02ff */
[----:B------:R-:W1:Y:S01]  /*1090*/  LDC R2, c[0x0][R2+0x2a4] ;  /* 0x0000a90002027b82 */ /* 0x000e620000000800 */
[----:B------:R-:W3:Y:S01]  /*10a0*/  F2I.U32.TRUNC.NTZ R90, R5 ;  /* 0x00000005005a7305 */ /* 0x000ee2000020f000 */
[----:B------:R-:W-:Y:S01]  /*10b0*/  MOV R20, UR4 ;  /* 0x0000000400147c02 */ /* 0x000fe20008000f00 */
[----:B----4-:R-:W-:-:S05]  /*10c0*/  FMUL R4, R4, UR7 ;  /* 0x0000000704047c20 */ /* 0x010fca0008400000 */
[----:B------:R-:W-:Y:S01]  /*10d0*/  BAR.SYNC.DEFER_BLOCKING 0x0 ;  /* 0x0000000000007b1d */ /* 0x000fe20000010000 */
[----:B------:R-:W-:-:S05]  /*10e0*/  ISETP.GE.AND P0, PT, R9, 0x1, PT ;  /* 0x000000010900780c */ /* 0x000fca0003f06270 */
[----:B------:R-:W4:Y:S02]  /*10f0*/  F2I.U32.TRUNC.NTZ R83, R4 ;  /* 0x0000000400537305 */ /* 0x000f24000020f000 */
[----:B------:R-:W1:Y:S01]  /*1100*/  S2UR UR36, SR_CTAID.Z ;  /* 0x00000000002479c3 */ /* 0x000e620000002700 */
[----:B---3--:R-:W-:-:S05]  /*1110*/  IADD3 R90, PT, PT, -R90, RZ, RZ ;  /* 0x000000ff5a5a7210 */ /* 0x008fca0007ffe1ff */
[----:B--2---:R-:W-:Y:S01]  /*1120*/  IMAD R90, R3, R90, UR5 ;  /* 0x00000005035a7e24 */ /* 0x004fe2000f8e025a */
[----:B----4-:R-:W-:-:S05]  /*1130*/  IADD3 R83, PT, PT, -R83, RZ, RZ ;  /* 0x000000ff53537210 */ /* 0x010fca0007ffe1ff */
[----:B-1----:R-:W-:Y:S01]  /*1140*/  IMAD R83, R2, R83, UR4 ;  /* 0x0000000402537e24 */ /* 0x002fe2000f8e0253 */
[----:B------:R-:W-:Y:S06]  /*1150*/  @!P0 BRA `(.L_x_16) ;  /* 0x0000000000b88947 */ /* 0x000fec0003800000 */
[----:B------:R-:W1:Y:S01]  /*1160*/  LDC.64 R4, c[0x0][0xb18] ;  /* 0x0002c600ff047b82 */ /* 0x000e620000000a00 */
[----:B------:R-:W-:-:S07]  /*1170*/  ISETP.NE.AND P0, PT, R9, 0x1, PT ;  /* 0x000000010900780c */ /* 0x000fce0003f05270 */
[----:B------:R-:W2:Y:S08]  /*1180*/  LDC R10, c[0x0][0xb0c] ;  /* 0x0002c300ff0a7b82 */ /* 0x000eb00000000800 */
[----:B------:R-:W3:Y:S08]  /*1190*/  LDC R11, c[0x0][0x370] ;  /* 0x0000dc00ff0b7b82 */ /* 0x000ef00000000800 */
[----:B------:R-:W4:Y:S01]  /*11a0*/  LDC R12, c[0x0][0x374] ;  /* 0x0000dd00ff0c7b82 */ /* 0x000f220000000800 */
[----:B-1----:R-:W-:-:S07]  /*11b0*/  ISETP.NE.AND P1, PT, R4, 0x1, PT ;  /* 0x000000010400780c */ /* 0x002fce0003f25270 */
[----:B------:R-:W3:Y:S01]  /*11c0*/  LDC.64 R6, c[0x0][0xb10] ;  /* 0x0002c400ff067b82 */ /* 0x000ee20000000a00 */
[----:B--2---:R-:W-:-:S07]  /*11d0*/  ISETP.NE.AND P2, PT, R10, 0x1, PT ;  /* 0x000000010a00780c */ /* 0x004fce0003f45270 */
[----:B------:R-:W1:Y:S08]  /*11e0*/  LDC R8, c[0x0][0xb20] ;  /* 0x0002c800ff087b82 */ /* 0x000e700000000800 */
[----:B------:R-:W2:Y:S01]  /*11f0*/  LDC.64 R2, c[0x0][0xb28] ;  /* 0x0002ca00ff027b82 */ /* 0x000ea20000000a00 */
[----:B----4-:R-:W-:-:S04]  /*1200*/  IMAD.HI.U32 R13, R12, R5, RZ ;  /* 0x000000050c0d7227 */ /* 0x010fc800078e00ff */
[----:B------:R-:W-:-:S04]  /*1210*/  IMAD.HI.U32 R5, R20, R5, RZ ;  /* 0x0000000514057227 */ /* 0x000fc800078e00ff */
[----:B---3--:R-:W-:-:S04]  /*1220*/  IMAD.HI.U32 R14, R11, R6, RZ ;  /* 0x000000060b0e7227 */ /* 0x008fc800078e00ff */
[C---:B------:R-:W-:Y:S01]  /*1230*/  IMAD.HI.U32 R16, R21.reuse, R6, RZ ;  /* 0x0000000615107227 */ /* 0x040fe200078e00ff */
[-C--:B------:R-:W-:Y:S02]  /*1240*/  @P2 SHF.R.U32.HI R11, RZ, R7.reuse, R14 ;  /* 0x00000007ff0b2219 */ /* 0x080fe4000001160e */
[-C--:B-1----:R-:W-:Y:S02]  /*1250*/  @P1 SHF.R.U32.HI R12, RZ, R8.reuse, R13 ;  /* 0x00000008ff0c1219 */ /* 0x082fe4000001160d */
[----:B------:R-:W-:Y:S02]  /*1260*/  SHF.R.U32.HI R5, RZ, R8, R5 ;  /* 0x00000008ff057219 */ /* 0x000fe40000011605 */
[----:B------:R-:W-:Y:S02]  /*1270*/  SHF.R.U32.HI R16, RZ, R7, R16 ;  /* 0x00000007ff107219 */ /* 0x000fe40000011610 */
[----:B------:R-:W-:Y:S01]  /*1280*/  SEL R5, R20, R5, !P1 ;  /* 0x0000000514057207 */ /* 0x000fe20004800000 */
[----:B--2---:R-:W-:Y:S01]  /*1290*/  IMAD.HI.U32 R14, R12, R2, RZ ;  /* 0x000000020c0e7227 */ /* 0x004fe200078e00ff */
[----:B------:R-:W-:-:S02]  /*12a0*/  SEL R7, R21, R16, !P2 ;  /* 0x0000001015077207 */ /* 0x000fc40005000000 */
[----:B------:R-:W-:Y:S01]  /*12b0*/  IADD3 R13, PT, PT, -R5, RZ, RZ ;  /* 0x000000ff050d7210 */ /* 0x000fe20007ffe1ff */
[----:B------:R-:W-:Y:S01]  /*12c0*/  IMAD.HI.U32 R6, R11, R2, RZ ;  /* 0x000000020b067227 */ /* 0x000fe200078e00ff */
[----:B------:R-:W-:-:S03]  /*12d0*/  @P0 SHF.R.U32.HI R12, RZ, R3, R14 ;  /* 0x00000003ff0c0219 */ /* 0x000fc6000001160e */
[----:B------:R-:W-:Y:S01]  /*12e0*/  IMAD R13, R4, R13, R20 ;  /* 0x0000000d040d7224 */ /* 0x000fe200078e0214 */
[----:B------:R-:W-:Y:S01]  /*12f0*/  @P0 SHF.R.U32.HI R11, RZ, R3, R6 ;  /* 0x00000003ff0b0219 */ /* 0x000fe20000011606 */
[----:B------:R-:W-:-:S04]  /*1300*/  IMAD R12, R12, R9, RZ ;  /* 0x000000090c0c7224 */ /* 0x000fc800078e02ff */
[----:B------:R-:W-:Y:S01]  /*1310*/  IMAD R6, R11, R9, RZ ;  /* 0x000000090b067224 */ /* 0x000fe200078e02ff */
[----:B------:R-:W-:-:S04]  /*1320*/  ISETP.GE.AND P1, PT, R5, R12, PT ;  /* 0x0000000c0500720c */ /* 0x000fc80003f26270 */
[----:B------:R-:W-:Y:S01]  /*1330*/  ISETP.GE.OR P1, PT, R7, R6, P1 ;  /* 0x000000060700720c */ /* 0x000fe20000f26670 */
[----:B------:R-:W-:-:S05]  /*1340*/  IMAD.HI.U32 R6, R5, R2, RZ ;  /* 0x0000000205067227 */ /* 0x000fca00078e00ff */
[----:B------:R-:W-:-:S04]  /*1350*/  SHF.R.U32.HI R6, RZ, R3, R6 ;  /* 0x00000003ff067219 */ /* 0x000fc80000011606 */
[----:B------:R-:W-:-:S03]  /*1360*/  SEL R6, R5, R6, !P0 ;  /* 0x0000000605067207 */ /* 0x000fc60004000000 */
[----:B------:R-:W-:Y:S01]  /*1370*/  @!P1 IMAD.HI.U32 R8, R7, R2, RZ ;  /* 0x0000000207089227 */ /* 0x000fe200078e00ff */
[----:B------:R-:W-:-:S04]  /*1380*/  IADD3 R2, PT, PT, -R6, RZ, RZ ;  /* 0x000000ff06027210 */ /* 0x000fc80007ffe1ff */
[----:B------:R-:W-:Y:S01]  /*1390*/  @!P1 SHF.R.U32.HI R8, RZ, R3, R8 ;  /* 0x00000003ff089219 */ /* 0x000fe20000011608 */
[----:B------:R-:W-:-:S03]  /*13a0*/  IMAD R2, R9, R2, R5 ;  /* 0x0000000209027224 */ /* 0x000fc600078e0205 */
[----:B------:R-:W-:-:S05]  /*13b0*/  @!P1 SEL R3, R7, R8, !P0 ;  /* 0x0000000807039207 */ /* 0x000fca0004000000 */
[--C-:B------:R-:W-:Y:S02]  /*13c0*/  @!P1 IMAD.IADD R6, R6, 0x1, -R3.reuse ;  /* 0x0000000106069824 */ /* 0x100fe400078e0a03 */
[----:B------:R-:W-:Y:S01]  /*13d0*/  @!P1 IMAD R3, R2, R11, R3 ;  /* 0x0000000b02039224 */ /* 0x000fe200078e0203 */
[----:B------:R-:W-:Y:S01]  /*13e0*/  IADD3 R2, PT, PT, -R7, RZ, RZ ;  /* 0x000000ff07027210 */ /* 0x000fe20007ffe1ff */
[----:B------:R-:W-:Y:S02]  /*13f0*/  @!P1 IMAD R5, R6, R9, R7 ;  /* 0x0000000906059224 */ /* 0x000fe400078e0207 */
[----:B------:R-:W-:Y:S02]  /*1400*/  @!P1 IMAD.MOV.U32 R7, RZ, RZ, R3 ;  /* 0x000000ffff079224 */ /* 0x000fe400078e0003 */
[----:B------:R-:W-:Y:S02]  /*1410*/  IMAD R2, R10, R2, R21 ;  /* 0x000000020a027224 */ /* 0x000fe400078e0215 */
[----:B------:R-:W-:-:S02]  /*1420*/  IMAD R20, R5, R4, R13 ;  /* 0x0000000405147224 */ /* 0x000fc400078e020d */
[----:B------:R-:W-:Y:S02]  /*1430*/  IMAD R21, R7, R10, R2 ;  /* 0x0000000a07157224 */ /* 0x000fe400078e0202 */
.L_x_16:
[----:B------:R-:W1:Y:S01]  /*1440*/  LDCU UR4, c[0x0][0xb30] ;  /* 0x00016600ff0477ac */ /* 0x000e620008000800 */
[----:B------:R-:W2:Y:S08]  /*1450*/  S2UR UR37, SR_CgaCtaId ;  /* 0x00000000002579c3 */ /* 0x000eb00000008800 */
[----:B------:R-:W3:Y:S01]  /*1460*/  LDC R40, c[0x0][0xb24] ;  /* 0x0002c900ff287b82 */ /* 0x000ee20000000800 */
[----:B-1----:R-:W-:-:S09]  /*1470*/  UISETP.NE.AND UP1, UPT, UR4, 0x1, UPT ;  /* 0x000000010400788c */ /* 0x002fd2000bf25270 */
[----:B--2---:R-:W-:Y:S05]  /*1480*/  BRA.U UP1, `(.L_x_17) ;  /* 0x0000000101407547 */ /* 0x004fea000b800000 */
[----:B------:R-:W1:Y:S08]  /*1490*/  LDC.64 R4, c[0x0][0xb10] ;  /* 0x0002c400ff047b82 */ /* 0x000e700000000a00 */
[----:B------:R-:W2:Y:S08]  /*14a0*/  LDC.64 R2, c[0x0][0xb18] ;  /* 0x0002c600ff027b82 */ /* 0x000eb00000000a00 */
[----:B------:R-:W4:Y:S08]  /*14b0*/  LDC R6, c[0x0][0xb20] ;  /* 0x0002c800ff067b82 */ /* 0x000f300000000800 */
[----:B------:R-:W3:Y:S01]  /*14c0*/  LDC R8, c[0x0][0xb0c] ;  /* 0x0002c300ff087b82 */ /* 0x000ee20000000800 */
[----:B-1----:R-:W-:-:S05]  /*14d0*/  IMAD.HI.U32 R4, R21, R4, RZ ;  /* 0x0000000415047227 */ /* 0x002fca00078e00ff */
[----:B------:R-:W-:Y:S01]  /*14e0*/  SHF.R.U32.HI R4, RZ, R5, R4 ;  /* 0x00000005ff047219 */ /* 0x000fe20000011604 */
[----:B--2---:R-:W-:Y:S01]  /*14f0*/  IMAD.HI.U32 R3, R20, R3, RZ ;  /* 0x0000000314037227 */ /* 0x004fe200078e00ff */
[----:B------:R-:W-:-:S04]  /*1500*/  ISETP.NE.AND P0, PT, R2, 0x1, PT ;  /* 0x000000010200780c */ /* 0x000fc80003f05270 */
[----:B----4-:R-:W-:-:S04]  /*1510*/  SHF.R.U32.HI R3, RZ, R6, R3 ;  /* 0x00000006ff037219 */ /* 0x010fc80000011603 */
[----:B------:R-:W-:Y:S02]  /*1520*/  SEL R3, R20, R3, !P0 ;  /* 0x0000000314037207 */ /* 0x000fe40004000000 */
[----:B---3--:R-:W-:-:S04]  /*1530*/  ISETP.NE.AND P1, PT, R8, 0x1, PT ;  /* 0x000000010800780c */ /* 0x008fc80003f25270 */
[----:B------:R-:W-:-:S05]  /*1540*/  SEL R4, R21, R4, !P1 ;  /* 0x0000000415047207 */ /* 0x000fca0004800000 */
[----:B------:R-:W-:Y:S02]  /*1550*/  IMAD.IADD R5, R3, 0x1, -R4 ;  /* 0x0000000103057824 */ /* 0x000fe400078e0a04 */
[----:B------:R-:W-:Y:S02]  /*1560*/  IMAD.IADD R3, R4, 0x1, -R3 ;  /* 0x0000000104037824 */ /* 0x000fe400078e0a03 */
[----:B------:R-:W-:Y:S02]  /*1570*/  IMAD R21, R5, R8, R21 ;  /* 0x0000000805157224 */ /* 0x000fe400078e0215 */
[----:B------:R-:W-:-:S07]  /*1580*/  IMAD R20, R3, R2, R20 ;  /* 0x0000000203147224 */ /* 0x000fce00078e0214 */
.L_x_17:
[----:B------:R-:W-:Y:S01]  /*1590*/  BAR.SYNC.DEFER_BLOCKING 0x0 ;  /* 0x0000000000007b1d */ /* 0x000fe20000010000 */
[----:B------:R-:W-:Y:S01]  /*15a0*/  UISETP.NE.AND UP1, UPT, UR8, 0x2, UPT ;  /* 0x000000020800788c */ /* 0x000fe2000bf25270 */
[----:B------:R-:W-:Y:S02]  /*15b0*/  ISETP.NE.OR P5, PT, R0, 0x2, !P5 ;  /* 0x000000020000780c */ /* 0x000fe40006fa5670 */
[----:B------:R-:W-:-:S06]  /*15c0*/  LOP3.LUT R2, R103, 0x1f, RZ, 0xc0, !PT ;  /* 0x0000001f67027812 */ /* 0x000fcc00078ec0ff */
[----:B------:R-:W-:Y:S05]  /*15d0*/  BRA.U UP1, `(.L_x_18) ;  /* 0x00000019019c7547 */ /* 0x000fea000b800000 */
[----:B------:R-:W1:Y:S01]  /*15e0*/  LDCU UR13, c[0x0][0x38c] ;  /* 0x00007180ff0d77ac */ /* 0x000e620008000800 */
[----:B------:R-:W2:Y:S01]  /*15f0*/  LDC R9, c[0x0][0x370] ;  /* 0x0000dc00ff097b82 */ /* 0x000ea20000000800 */
[----:B------:R-:W-:Y:S01]  /*1600*/  PLOP3.LUT P1, PT, PT, PT, UP2, 0x80, 0x8 ;  /* 0x000000000008781c */ /* 0x000fe20003f2f028 */
[----:B------:R-:W-:Y:S01]  /*1610*/  IMAD.MOV.U32 R15, RZ, RZ, 0x1 ;  /* 0x00000001ff0f7424 */ /* 0x000fe200078e00ff */
[----:B------:R-:W-:Y:S01]  /*1620*/  ISETP.EQ.OR P4, PT, R2, RZ, P5 ;  /* 0x000000ff0200720c */ /* 0x000fe20002f82670 */
[----:B------:R-:W-:Y:S01]  /*1630*/  IMAD.MOV.U32 R14, RZ, RZ, RZ ;  /* 0x000000ffff0e7224 */ /* 0x000fe200078e00ff */
[----:B------:R-:W-:Y:S02]  /*1640*/  PLOP3.LUT P1, PT, P1, PT, PT, 0x8, 0x80 ;  /* 0x000000000080781c */ /* 0x000fe40000f2e170 */
[----:B------:R-:W-:Y:S01]  /*1650*/  CS2R R12, SRZ ;  /* 0x00000000000c7805 */ /* 0x000fe2000001ff00 */
[----:B------:R-:W-:Y:S01]  /*1660*/  IMAD.MOV.U32 R10, RZ, RZ, 0x1 ;  /* 0x00000001ff0a7424 */ /* 0x000fe200078e00ff */
[----:B------:R-:W4:Y:S01]  /*1670*/  LDC R0, c[0x0][0x374] ;  /* 0x0000dd00ff007b82 */ /* 0x000f220000000800 */
[----:B------:R-:W2:Y:S01]  /*1680*/  LDCU.64 UR22, c[0x0][0x348] ;  /* 0x00006900ff1677ac */ /* 0x000ea20008000a00 */
[----:B------:R-:W-:Y:S01]  /*1690*/  UMOV UR6, URZ ;  /* 0x000000ff00067c82 */ /* 0x000fe20008000000 */
[----:B-1----:R-:W-:-:S04]  /*16a0*/  UIADD3 UR5, UPT, UPT, UR13, 0x1f, URZ ;  /* 0x0000001f0d057890 */ /* 0x002fc8000fffe0ff */
[----:B------:R-:W-:-:S04]  /*16b0*/  USHF.R.S32.HI UR4, URZ, 0x1f, UR5 ;  /* 0x0000001fff047899 */ /* 0x000fc80008011405 */
[----:B------:R-:W-:-:S04]  /*16c0*/  ULEA.HI UR4, UR4, UR5, URZ, 0x5 ;  /* 0x0000000504047291 */ /* 0x000fc8000f8f28ff */
[----:B------:R-:W-:Y:S02]  /*16d0*/  USHF.R.S32.HI UR15, URZ, 0x5, UR4 ;  /* 0x00000005ff0f7899 */ /* 0x000fe40008011404 */
[----:B------:R-:W-:Y:S02]  /*16e0*/  UIADD3 UR4, UPT, UPT, UR13, -0x1, URZ ;  /* 0xffffffff0d047890 */ /* 0x000fe4000fffe0ff */
[----:B------:R-:W-:Y:S02]  /*16f0*/  UISETP.LT.U32.AND UP0, UPT, UR15, 0x14, UPT ;  /* 0x000000140f00788c */ /* 0x000fe4000bf01070 */
[----:B------:R-:W-:Y:S02]  /*1700*/  UISETP.GE.U32.AND UP1, UPT, UR4, -0x3f, UPT ;  /* 0xffffffc10400788c */ /* 0x000fe4000bf26070 */
[----:B------:R-:W-:Y:S02]  /*1710*/  USEL UR14, UR15, 0x14, UP0 ;  /* 0x000000140f0e7887 */ /* 0x000fe40008000000 */
[----:B------:R-:W-:-:S02]  /*1720*/  UIADD3 UR13, UPT, UPT, UR13, 0x3e, URZ ;  /* 0x0000003e0d0d7890 */ /* 0x000fc4000fffe0ff */
[----:B------:R-:W-:Y:S02]  /*1730*/  UIADD3 UR5, UPT, UPT, UR14, -0x1, URZ ;  /* 0xffffffff0e057890 */ /* 0x000fe4000fffe0ff */
[----:B------:R-:W-:-:S03]  /*1740*/  UIADD3 UR7, UPT, UPT, UR15, -UR14, URZ ;  /* 0x8000000e0f077290 */ /* 0x000fc6000fffe0ff */
[----:B------:R-:W-:-:S04]  /*1750*/  @UP1 UIADD3 UR5, UPT, UPT, UR14, URZ, URZ ;  /* 0x000000ff0e051290 */ /* 0x000fc8000fffe0ff */
[----:B--2---:R-:W-:-:S12]  /*1760*/  UIADD3 UR5, UPT, UPT, UR5, 0x1, URZ ;  /* 0x0000000105057890 */ /* 0x004fd8000fffe0ff */
.L_x_36:
[----:B------:R-:W-:Y:S01]  /*1770*/  UISETP.NE.AND UP0, UPT, UR37, URZ, UPT ;  /* 0x000000ff2500728c */ /* 0x000fe2000bf05270 */
[----:B------:R-:W1:Y:S08]  /*1780*/  S2UR UR37, SR_CgaCtaId ;  /* 0x00000000002579c3 */ /* 0x000e700000008800 */
[----:B------:R-:W-:Y:S05]  /*1790*/  BRA.U UP0, `(.L_x_19) ;  /* 0x0000000100347547 */ /* 0x000fea000b800000 */
[----:B------:R-:W2:Y:S01]  /*17a0*/  S2R R2, SR_CgaCtaId ;  /* 0x0000000000027919 */ /* 0x000ea20000008800 */
[----:B------:R-:W-:-:S04]  /*17b0*/  MOV R3, 0x400 ;  /* 0x0000040000037802 */ /* 0x000fc80000000f00 */
[----:B--2---:R-:W-:Y:S02]  /*17c0*/  LEA R3, R2, R3, 0x18 ;  /* 0x0000000302037211 */ /* 0x004fe400078ec0ff */
[----:B------:R-:W-:-:S03]  /*17d0*/  SHF.L.U32 R2, R10, 0x1f, RZ ;  /* 0x0000001f0a027819 */ /* 0x000fc600000006ff */
[----:B------:R-:W-:-:S04]  /*17e0*/  IMAD R3, R12, 0x8, R3 ;  /* 0x000000080c037824 */ /* 0x000fc800078e0203 */
[----:B------:R-:W2:Y:S02]  /*17f0*/  SYNCS.PHASECHK.TRANS64.TRYWAIT P0, [R3+URZ+0x200], R2 ;  /* 0x00020002030075a7 */ /* 0x000ea400080011ff */
[----:B--2---:R-:W-:Y:S05]  /*1800*/  @!P0 BRA `(.L_x_20) ;  /* 0x0000008000908947 */ /* 0x004fea0003800000 */
.L_x_142:
[----:B------:R-:W-:Y:S01]  /*1810*/  VIADD R12, R12, 0x1 ;  /* 0x000000010c0c7836 */ /* 0x000fe20000000000 */
[----:B------:R2:W-:Y:S04]  /*1820*/  SYNCS.ARRIVE.TRANS64.A1T0 RZ, [R3+URZ+0x1f0], RZ ;  /* 0x0001f0ff03ff79a7 */ /* 0x0005e800081000ff */
[----:B------:R-:W-:-:S04]  /*1830*/  ISETP.NE.AND P0, PT, R12, 0x2, PT ;  /* 0x000000020c00780c */ /* 0x000fc80003f05270 */
[----:B------:R-:W-:Y:S02]  /*1840*/  SEL R12, R12, RZ, P0 ;  /* 0x000000ff0c0c7207 */ /* 0x000fe40000000000 */
[----:B--2---:R-:W-:-:S04]  /*1850*/  SEL R3, RZ, 0x1, P0 ;  /* 0x00000001ff037807 */ /* 0x004fc80000000000 */
[----:B------:R-:W-:-:S07]  /*1860*/  LOP3.LUT R10, R10, R3, RZ, 0x3c, !PT ;  /* 0x000000030a0a7212 */ /* 0x000fce00078e3cff */
.L_x_19:
[----:B------:R-:W-:Y:S01]  /*1870*/  UMOV UR4, 0x400 ;  /* 0x0000040000047882 */ /* 0x000fe20000000000 */
[----:B------:R-:W-:Y:S01]  /*1880*/  SHF.L.U32 R2, R15, 0x1f, RZ ;  /* 0x0000001f0f027819 */ /* 0x000fe200000006ff */
[----:B-1----:R-:W-:Y:S01]  /*1890*/  ULEA UR4, UR37, UR4, 0x18 ;  /* 0x0000000425047291 */ /* 0x002fe2000f8ec0ff */
[----:B------:R-:W-:Y:S01]  /*18a0*/  R2UR UR35, R21 ;  /* 0x00000000152372ca */ /* 0x000fe200000e0000 */
[----:B------:R-:W-:Y:S01]  /*18b0*/  UISETP.GE.U32.AND UP0, UPT, UR13, 0x3f, UPT ;  /* 0x0000003f0d00788c */ /* 0x000fe2000bf06070 */
[----:B------:R-:W-:Y:S01]  /*18c0*/  R2UR UR11, R20 ;  /* 0x00000000140b72ca */ /* 0x000fe200000e0000 */
[----:B------:R-:W-:Y:S01]  /*18d0*/  ULEA UR8, UR6, UR4, 0x3 ;  /* 0x0000000406087291 */ /* 0x000fe2000f8e18ff */
[----:B------:R-:W-:-:S08]  /*18e0*/  UMOV UR24, URZ ;  /* 0x000000ff00187c82 */ /* 0x000fd00008000000 */
[----:B------:R1:W2:Y:S01]  /*18f0*/  SYNCS.PHASECHK.TRANS64.TRYWAIT P0, [UR8+0xa0], R2 ;  /* 0x0000a002ff0075a7 */ /* 0x0002a20008001108 */
[----:B------:R-:W-:Y:S02]  /*1900*/  USHF.L.U32 UR35, UR35, 0x6, URZ ;  /* 0x0000000623237899 */ /* 0x000fe400080006ff */
[----:B------:R-:W-:Y:S01]  /*1910*/  USHF.L.U32 UR11, UR11, 0x8, URZ ;  /* 0x000000080b0b7899 */ /* 0x000fe200080006ff */
[----:B------:R-:W-:Y:S11]  /*1920*/  BRA.U !UP0, `(.L_x_21) ;  /* 0x0000000108a87547 */ /* 0x000ff6000b800000 */
[----:B------:R-:W-:Y:S01]  /*1930*/  UMOV UR16, URZ ;  /* 0x000000ff00107c82 */ /* 0x000fe20008000000 */
[----:B------:R-:W-:-:S05]  /*1940*/  UMOV UR17, UR6 ;  /* 0x0000000600117c82 */ /* 0x000fca0008000000 */
.L_x_26:
[----:B-1----:R-:W-:Y:S01]  /*1950*/  ULEA UR33, UR17, UR4, 0x3 ;  /* 0x0000000411217291 */ /* 0x002fe2000f8e18ff */
[----:B--2---:R-:W-:Y:S01]  /*1960*/  @!P5 MOV R3, 0x2800 ;  /* 0x000028000003d802 */ /* 0x004fe20000000f00 */
[----:B--2---:R-:W-:Y:S10]  /*1970*/  @P0 BRA `(.L_x_22) ;  /* 0x00000000000c0947 */ /* 0x004ff40003800000 */
[----:B------:R-:W-:-:S04]  /*1980*/  SHF.L.U32 R5, R15, 0x1f, RZ ;  /* 0x0000001f0f057819 */ /* 0x000fc800000006ff */
[----:B------:R-:W2:Y:S02]  /*1990*/  SYNCS.PHASECHK.TRANS64.TRYWAIT P0, [UR33+0xa0], R5 ;  /* 0x0000a005ff0075a7 */ /* 0x000ea40008001121 */
[----:B--2---:R-:W-:Y:S05]  /*19a0*/  @!P0 BRA `(.L_x_23) ;  /* 0x00000080003c8947 */ /* 0x004fea0003800000 */
.L_x_22:
[----:B------:R2:W-:Y:S01]  /*19b0*/  @!P5 SYNCS.ARRIVE.TRANS64 RZ, [UR33], R3 ;  /* 0x00000003ffffd9a7 */ /* 0x0005e20008000021 */
[----:B------:R-:W-:Y:S04]  /*19c0*/  BSSY.RECONVERGENT B0, `(.L_x_24) ;  /* 0x0000003000007945 */ /* 0x000fe80003800200 */
[----:B------:R-:W-:Y:S05]  /*19d0*/  @P4 BRA `(.L_x_25) ;  /* 0x0000000000044947 */ /* 0x000fea0003800000 */
[----:B------:R-:W-:Y:S05]  /*19e0*/  BPT.TRAP 0x1 ;  /* 0x000000040000795c */ /* 0x000fea0000300000 */
.L_x_25:
[----:B------:R-:W-:Y:S05]  /*19f0*/  BSYNC.RECONVERGENT B0 ;  /* 0x0000000000007941 */ /* 0x000fea0003800200 */
.L_x_24:
[----:B------:R-:W-:Y:S02]  /*1a00*/  UIADD3 UR6, UPT, UPT, UR17, 0x1, URZ ;  /* 0x0000000111067890 */ /* 0x000fe4000fffe0ff */
[----:B------:R-:W-:Y:S02]  /*1a10*/  ULEA UR32, UR17, UR4, 0xb ;  /* 0x0000000411207291 */ /* 0x000fe4000f8e58ff */
[----:B------:R-:W-:Y:S02]  /*1a20*/  UISETP.NE.AND UP0, UPT, UR6, 0x14, UPT ;  /* 0x000000140600788c */ /* 0x000fe4000bf05270 */
[----:B------:R-:W-:Y:S02]  /*1a30*/  UIADD3 UR26, UP1, UPT, UR22, 0x80, URZ ;  /* 0x00000080161a7890 */ /* 0x000fe4000ff3e0ff */
[----:B------:R-:W-:Y:S02]  /*1a40*/  USEL UR9, URZ, 0x1, UP0 ;  /* 0x00000001ff097887 */ /* 0x000fe40008000000 */
[----:B------:R-:W-:-:S02]  /*1a50*/  USEL UR6, UR6, URZ, UP0 ;  /* 0x000000ff06067287 */ /* 0x000fc40008000000 */
[----:B------:R-:W-:Y:S02]  /*1a60*/  UIADD3 UR20, UP0, UPT, UR22, 0x180, URZ ;  /* 0x0000018016147890 */ /* 0x000fe4000ff1e0ff */
[----:B------:R-:W-:Y:S01]  /*1a70*/  ULEA UR8, UR6, UR4, 0x3 ;  /* 0x0000000406087291 */ /* 0x000fe2000f8e18ff */
[----:B------:R-:W-:Y:S01]  /*1a80*/  LOP3.LUT R15, R15, UR9, RZ, 0x3c, !PT ;  /* 0x000000090f0f7c12 */ /* 0x000fe2000f8e3cff */
[----:B------:R-:W-:Y:S02]  /*1a90*/  USHF.L.U32 UR34, UR16, 0x5, URZ ;  /* 0x0000000510227899 */ /* 0x000fe400080006ff */
[----:B------:R-:W-:Y:S01]  /*1aa0*/  UIADD3.X UR27, UPT, UPT, URZ, UR23, URZ, UP1, !UPT ;  /* 0x00000017ff1b7290 */ /* 0x000fe20008ffe4ff */
[----:B-1----:R-:W-:Y:S01]  /*1ab0*/  SHF.L.U32 R2, R15, 0x1f, RZ ;  /* 0x0000001f0f027819 */ /* 0x002fe200000006ff */
[----:B------:R-:W-:Y:S02]  /*1ac0*/  UIADD3 UR32, UPT, UPT, UR32, 0x6600, URZ ;  /* 0x0000660020207890 */ /* 0x000fe4000fffe0ff */
[----:B------:R-:W-:Y:S01]  /*1ad0*/  UIADD3.X UR21, UPT, UPT, URZ, UR23, URZ, UP0, !UPT ;  /* 0x00000017ff157290 */ /* 0x000fe200087fe4ff */
[----:B------:R1:W1:Y:S01]  /*1ae0*/  SYNCS.PHASECHK.TRANS64.TRYWAIT P0, [UR8+0xa0], R2 ;  /* 0x0000a002ff0075a7 */ /* 0x0002620008001108 */
[----:B------:R-:W-:Y:S01]  /*1af0*/  ULEA UR8, UR17, UR4, 0xd ;  /* 0x0000000411087291 */ /* 0x000fe2000f8e68ff */
[----:B------:R-:W-:Y:S01]  /*1b00*/  UMOV UR18, 0x0 ;  /* 0x0000000000127882 */ /* 0x000fe20000000000 */
[----:B------:R-:W-:-:S02]  /*1b10*/  UMOV UR19, 0x10000000 ;  /* 0x1000000000137882 */ /* 0x000fc40000000000 */
[----:B------:R-:W-:Y:S01]  /*1b20*/  UIADD3 UR8, UPT, UPT, UR8, 0x10600, URZ ;  /* 0x0001060008087890 */ /* 0x000fe2000fffe0ff */
[----:B------:R1:W-:Y:S01]  /*1b30*/  UTMALDG.3D [UR32], [UR26], desc[UR18] ;  /* 0x000012201a0075b4 */ /* 0x0003e20008011000 */
[----:B------:R-:W-:Y:S01]  /*1b40*/  UMOV UR12, UR36 ;  /* 0x00000024000c7c82 */ /* 0x000fe20008000000 */
[----:B------:R-:W-:Y:S01]  /*1b50*/  UMOV UR9, UR33 ;  /* 0x0000002100097c82 */ /* 0x000fe20008000000 */
[----:B------:R-:W-:Y:S01]  /*1b60*/  UMOV UR10, UR34 ;  /* 0x00000022000a7c82 */ /* 0x000fe20008000000 */
[----:B------:R-:W-:Y:S01]  /*1b70*/  UIADD3 UR16, UPT, UPT, UR16, 0x1, URZ ;  /* 0x0000000110107890 */ /* 0x000fe2000fffe0ff */
[----:B------:R-:W-:Y:S01]  /*1b80*/  UMOV UR24, UR5 ;  /* 0x0000000500187c82 */ /* 0x000fe20008000000 */
[----:B------:R-:W-:Y:S02]  /*1b90*/  UMOV UR17, UR6 ;  /* 0x0000000600117c82 */ /* 0x000fe40008000000 */
[----:B------:R1:W-:Y:S01]  /*1ba0*/  UTMALDG.3D [UR8], [UR20], desc[UR18] ;  /* 0x00001208140075b4 */ /* 0x0003e20008011000 */
[----:B------:R-:W-:-:S09]  /*1bb0*/  UISETP.NE.AND UP0, UPT, UR16, UR5, UPT ;  /* 0x000000051000728c */ /* 0x000fd2000bf05270 */
[----:B------:R-:W-:Y:S05]  /*1bc0*/  BRA.U UP0, `(.L_x_26) ;  /* 0xfffffffd00607547 */ /* 0x000fea000b83ffff */
.L_x_21:
[----:B-1----:R-:W-:Y:S01]  /*1bd0*/  ULEA UR8, UR6, UR4, 0x3 ;  /* 0x0000000406087291 */ /* 0x002fe2000f8e18ff */
[----:B------:R-:W-:Y:S01]  /*1be0*/  SHF.L.U32 R2, R15, 0x1f, RZ ;  /* 0x0000001f0f027819 */ /* 0x000fe200000006ff */
[----:B------:R-:W-:Y:S01]  /*1bf0*/  @!P1 SYNCS.ARRIVE.TRANS64.A1T0 RZ, [UR4+0x188], RZ ;  /* 0x000188ffffff99a7 */ /* 0x000fe20008100004 */
[----:B------:R-:W-:-:S06]  /*1c00*/  UISETP.GT.AND UP0, UPT, UR15, UR14, UPT ;  /* 0x0000000e0f00728c */ /* 0x000fcc000bf04270 */
[----:B--2---:R1:W2:Y:S03]  /*1c10*/  SYNCS.PHASECHK.TRANS64.TRYWAIT P0, [UR8+0xa0], R2 ;  /* 0x0000a002ff0075a7 */ /* 0x0042a60008001108 */
[----:B------:R-:W-:Y:S05]  /*1c20*/  BRA.U !UP0, `(.L_x_27) ;  /* 0x0000000108ac7547 */ /* 0x000fea000b800000 */
[----:B------:R-:W-:Y:S01]  /*1c30*/  UIADD3 UR21, UPT, UPT, UR7, UR24, URZ ;  /* 0x0000001807157290 */ /* 0x000fe2000fffe0ff */
[----:B------:R-:W-:-:S11]  /*1c40*/  UMOV UR25, UR6 ;  /* 0x0000000600197c82 */ /* 0x000fd60008000000 */
.L_x_32:
[----:B-1----:R-:W-:Y:S01]  /*1c50*/  ULEA UR17, UR25, UR4, 0x3 ;  /* 0x0000000419117291 */ /* 0x002fe2000f8e18ff */
[----:B--2---:R-:W-:Y:S01]  /*1c60*/  @!P5 MOV R3, 0x2800 ;  /* 0x000028000003d802 */ /* 0x004fe20000000f00 */
[----:B--2---:R-:W-:Y:S10]  /*1c70*/  @P0 BRA `(.L_x_28) ;  /* 0x00000000000c0947 */ /* 0x004ff40003800000 */
[----:B------:R-:W-:-:S04]  /*1c80*/  SHF.L.U32 R5, R15, 0x1f, RZ ;  /* 0x0000001f0f057819 */ /* 0x000fc800000006ff */
[----:B------:R-:W2:Y:S02]  /*1c90*/  SYNCS.PHASECHK.TRANS64.TRYWAIT P0, [UR17+0xa0], R5 ;  /* 0x0000a005ff0075a7 */ /* 0x000ea40008001111 */
[----:B--2---:R-:W-:Y:S05]  /*1ca0*/  @!P0 BRA `(.L_x_29) ;  /* 0x0000007c00948947 */ /* 0x004fea0003800000 */
.L_x_28:
[----:B------:R2:W-:Y:S01]  /*1cb0*/  @!P5 SYNCS.ARRIVE.TRANS64 RZ, [UR17], R3 ;  /* 0x00000003ffffd9a7 */ /* 0x0005e20008000011 */
[----:B------:R-:W-:Y:S04]  /*1cc0*/  BSSY.RECONVERGENT B0, `(.L_x_30) ;  /* 0x0000003000007945 */ /* 0x000fe80003800200 */
[----:B------:R-:W-:Y:S05]  /*1cd0*/  @P4 BRA `(.L_x_31) ;  /* 0x0000000000044947 */ /* 0x000fea0003800000 */
[----:B------:R-:W-:Y:S05]  /*1ce0*/  BPT.TRAP 0x1 ;  /* 0x000000040000795c */ /* 0x000fea0000300000 */
.L_x_31:
[----:B------:R-:W-:Y:S05]  /*1cf0*/  BSYNC.RECONVERGENT B0 ;  /* 0x0000000000007941 */ /* 0x000fea0003800200 */
.L_x_30:
        /* <DEDUP_REMOVED lines=10> */
[----:B------:R-:W-:Y:S01]  /*1da0*/  UIADD3 UR16, UPT, UPT, UR16, 0x6600, URZ ;  /* 0x0000660010107890 */ /* 0x000fe2000fffe0ff */
[----:B-1----:R-:W-:Y:S01]  /*1db0*/  SHF.L.U32 R2, R15, 0x1f, RZ ;  /* 0x0000001f0f027819 */ /* 0x002fe200000006ff */
[----:B------:R-:W-:Y:S02]  /*1dc0*/  UIADD3.X UR31, UPT, UPT, URZ, UR23, URZ, UP1, !UPT ;  /* 0x00000017ff1f7290 */ /* 0x000fe40008ffe4ff */
[----:B------:R-:W-:Y:S01]  /*1dd0*/  UIADD3.X UR29, UPT, UPT, URZ, UR23, URZ, UP0, !UPT ;  /* 0x00000017ff1d7290 */ /* 0x000fe200087fe4ff */
[----:B------:R1:W1:Y:S01]  /*1de0*/  SYNCS.PHASECHK.TRANS64.TRYWAIT P0, [UR8+0xa0], R2 ;  /* 0x0000a002ff0075a7 */ /* 0x0002620008001108 */
[----:B------:R-:W-:Y:S01]  /*1df0*/  ULEA UR8, UR25, UR4, 0xd ;  /* 0x0000000419087291 */ /* 0x000fe2000f8e68ff */
[----:B------:R-:W-:Y:S01]  /*1e00*/  UMOV UR26, 0x0 ;  /* 0x00000000001a7882 */ /* 0x000fe20000000000 */
[----:B------:R-:W-:-:S02]  /*1e10*/  UMOV UR27, 0x10000000 ;  /* 0x10000000001b7882 */ /* 0x000fc40000000000 */
[----:B------:R-:W-:Y:S01]  /*1e20*/  UIADD3 UR8, UPT, UPT, UR8, 0x10600, URZ ;  /* 0x0001060008087890 */ /* 0x000fe2000fffe0ff */
[----:B------:R-:W-:Y:S01]  /*1e30*/  UMOV UR19, UR35 ;  /* 0x0000002300137c82 */ /* 0x000fe20008000000 */
[----:B------:R-:W-:Y:S01]  /*1e40*/  UMOV UR20, UR36 ;  /* 0x0000002400147c82 */ /* 0x000fe20008000000 */
[----:B------:R-:W-:Y:S01]  /*1e50*/  UMOV UR12, UR36 ;  /* 0x00000024000c7c82 */ /* 0x000fe20008000000 */
[----:B------:R-:W-:Y:S01]  /*1e60*/  UMOV UR9, UR17 ;  /* 0x0000001100097c82 */ /* 0x000fe20008000000 */
[----:B------:R-:W-:Y:S01]  /*1e70*/  UMOV UR10, UR18 ;  /* 0x00000012000a7c82 */ /* 0x000fe20008000000 */
[----:B------:R1:W-:Y:S01]  /*1e80*/  UTMALDG.3D [UR16], [UR30], desc[UR26] ;  /* 0x00001a101e0075b4 */ /* 0x0003e20008011000 */
[----:B------:R-:W-:Y:S01]  /*1e90*/  UIADD3 UR24, UPT, UPT, UR24, 0x1, URZ ;  /* 0x0000000118187890 */ /* 0x000fe2000fffe0ff */
[----:B------:R-:W-:-:S03]  /*1ea0*/  UMOV UR25, UR6 ;  /* 0x0000000600197c82 */ /* 0x000fc60008000000 */
[----:B------:R-:W-:Y:S01]  /*1eb0*/  UISETP.NE.AND UP0, UPT, UR24, UR21, UPT ;  /* 0x000000151800728c */ /* 0x000fe2000bf05270 */
[----:B------:R1:W-:Y:S08]  /*1ec0*/  UTMALDG.3D [UR8], [UR28], desc[UR26] ;  /* 0x00001a081c0075b4 */ /* 0x0003f00008011000 */
[----:B------:R-:W-:Y:S05]  /*1ed0*/  BRA.U UP0, `(.L_x_32) ;  /* 0xfffffffd005c7547 */ /* 0x000fea000b83ffff */
.L_x_27:
[C---:B-1----:R-:W-:Y:S01]  /*1ee0*/  LEA R2, R14.reuse, UR4, 0x3 ;  /* 0x000000040e027c11 */ /* 0x042fe2000f8e18ff */
[----:B------:R-:W-:Y:S01]  /*1ef0*/  NOP ;  /* 0x0000000000007918 */ /* 0x000fe20000000000 */
[----:B--2---:R-:W-:Y:S02]  /*1f00*/  SHF.L.U32 R3, R13, 0x1f, RZ ;  /* 0x0000001f0d037819 */ /* 0x004fe400000006ff */
[----:B------:R-:W-:Y:S02]  /*1f10*/  LEA R4, R14, UR4, 0x4 ;  /* 0x000000040e047c11 */ /* 0x000fe4000f8e20ff */
[----:B------:R-:W1:Y:S02]  /*1f20*/  SYNCS.PHASECHK.TRANS64.TRYWAIT P0, [R2+URZ+0x190], R3 ;  /* 0x00019003020075a7 */ /* 0x000e6400080011ff */
[----:B-1----:R-:W-:Y:S05]  /*1f30*/  @!P0 BRA `(.L_x_33) ;  /* 0x0000007c00088947 */ /* 0x002fea0003800000 */
.L_x_145:
[----:B------:R-:W2:Y:S01]  /*1f40*/  LDS.128 R4, [R4+0x220] ;  /* 0x0002200004047984 */ /* 0x000ea20000000c00 */
[----:B---3--:R-:W-:Y:S01]  /*1f50*/  ISETP.GE.AND P0, PT, R40, 0x1, PT ;  /* 0x000000012800780c */ /* 0x008fe20003f06270 */
[----:B-1----:R-:W-:Y:S01]  /*1f60*/  VIADD R2, R2, 0x1a0 ;  /* 0x000001a002027836 */ /* 0x002fe20000000000 */
[----:B------:R-:W-:Y:S01]  /*1f70*/  @!PT LDS RZ, [RZ] ;  /* 0x00000000fffff984 */ /* 0x000fe20000000800 */
[----:B------:R-:W-:Y:S01]  /*1f80*/  @!PT LDS RZ, [RZ] ;  /* 0x00000000fffff984 */ /* 0x000fe20000000800 */
[----:B------:R-:W-:Y:S01]  /*1f90*/  @!PT LDS RZ, [RZ] ;  /* 0x00000000fffff984 */ /* 0x000fe20000000800 */
[----:B------:R-:W-:Y:S01]  /*1fa0*/  @!PT LDS RZ, [RZ] ;  /* 0x00000000fffff984 */ /* 0x000fe20000000800 */
[----:B------:R1:W-:Y:S06]  /*1fb0*/  MEMBAR.ALL.CTA ;  /* 0x0000000000007992 */ /* 0x0003ec0000008000 */
[----:B-1----:R-:W1:Y:S01]  /*1fc0*/  FENCE.VIEW.ASYNC.S ;  /* 0x00000000000073c6 */ /* 0x002e620000000000 */
[----:B------:R-:W-:-:S04]  /*1fd0*/  PRMT R2, RZ, 0x654, R2 ;  /* 0x00000654ff027816 */ /* 0x000fc80000000002 */
[----:B-1----:R1:W-:Y:S01]  /*1fe0*/  SYNCS.ARRIVE.TRANS64.RED.A1T0 RZ, [R2+URZ], RZ ;  /* 0x000000ff02ff79a7 */ /* 0x0023e200081004ff */
[----:B--2---:R-:W-:-:S13]  /*1ff0*/  LOP3.LUT P2, RZ, R6, 0x1, RZ, 0xc0, !PT ;  /* 0x0000000106ff7812 */ /* 0x004fda000784c0ff */
[----:B------:R-:W-:Y:S01]  /*2000*/  @P2 SHF.R.U32.HI R3, RZ, 0x10, R5 ;  /* 0x00000010ff032819 */ /* 0x000fe20000011605 */
[----:B------:R-:W-:Y:S01]  /*2010*/  VOTEU.ANY UP0, P2 ;  /* 0x0000000000ff7886 */ /* 0x000fe20001000100 */
[----:B------:R-:W-:Y:S02]  /*2020*/  @P2 MOV R11, R4 ;  /* 0x00000004000b2202 */ /* 0x000fe40000000f00 */
[----:B------:R-:W-:Y:S02]  /*2030*/  @P2 R2UR.BROADCAST UR8, R3 ;  /* 0x00000000030822ca */ /* 0x000fe400008e0000 */
[----:B------:R-:W-:-:S11]  /*2040*/  @P2 LOP3.LUT R8, R5, 0xffff, RZ, 0xc0, !PT ;  /* 0x0000ffff05082812 */ /* 0x000fd600078ec0ff */
[----:B------:R-:W-:Y:S01]  /*2050*/  @UP0 UMOV UR36, UR8 ;  /* 0x0000000800240c82 */ /* 0x000fe20008000000 */
[----:B-1----:R-:W-:Y:S05]  /*2060*/  @!P0 BRA `(.L_x_34) ;  /* 0x0000000000b88947 */ /* 0x002fea0003800000 */
[----:B------:R-:W4:Y:S01]  /*2070*/  LDC.64 R4, c[0x0][0xb18] ;  /* 0x0002c600ff047b82 */ /* 0x000f220000000a00 */
[----:B------:R-:W-:-:S07]  /*2080*/  ISETP.NE.AND P3, PT, R40, 0x1, PT ;  /* 0x000000012800780c */ /* 0x000fce0003f65270 */
[----:B------:R-:W1:Y:S08]  /*2090*/  LDC.64 R6, c[0x0][0xb10] ;  /* 0x0002c400ff067b82 */ /* 0x000e700000000a00 */
[----:B------:R-:W2:Y:S08]  /*20a0*/  LDC R16, c[0x0][0xb20] ;  /* 0x0002c800ff107b82 */ /* 0x000eb00000000800 */
[----:B------:R-:W3:Y:S01]  /*20b0*/  LDC R18, c[0x0][0xb0c] ;  /* 0x0002c300ff127b82 */ /* 0x000ee20000000800 */
[----:B----4-:R-:W-:Y:S01]  /*20c0*/  IMAD.HI.U32 R17, R0, R5, RZ ;  /* 0x0000000500117227 */ /* 0x010fe200078e00ff */
[----:B------:R-:W-:-:S03]  /*20d0*/  ISETP.NE.AND P0, PT, R4, 0x1, PT ;  /* 0x000000010400780c */ /* 0x000fc60003f05270 */
[----:B------:R-:W-:-:S03]  /*20e0*/  IMAD.HI.U32 R5, R8, R5, RZ ;  /* 0x0000000508057227 */ /* 0x000fc600078e00ff */
[----:B------:R-:W4:Y:S01]  /*20f0*/  LDC.64 R2, c[0x0][0xb28] ;  /* 0x0002ca00ff027b82 */ /* 0x000f220000000a00 */
[----:B-1----:R-:W-:-:S04]  /*2100*/  IMAD.HI.U32 R20, R9, R6, RZ ;  /* 0x0000000609147227 */ /* 0x002fc800078e00ff */
[----:B------:R-:W-:Y:S01]  /*2110*/  IMAD.HI.U32 R22, R11, R6, RZ ;  /* 0x000000060b167227 */ /* 0x000fe200078e00ff */
[----:B------:R-:W-:Y:S02]  /*2120*/  SHF.R.U32.HI R20, RZ, R7, R20 ;  /* 0x00000007ff147219 */ /* 0x000fe40000011614 */
[-C--:B--2---:R-:W-:Y:S02]  /*2130*/  SHF.R.U32.HI R17, RZ, R16.reuse, R17 ;  /* 0x00000010ff117219 */ /* 0x084fe40000011611 */
[----:B------:R-:W-:Y:S02]  /*2140*/  SHF.R.U32.HI R5, RZ, R16, R5 ;  /* 0x00000010ff057219 */ /* 0x000fe40000011605 */
[----:B------:R-:W-:Y:S02]  /*2150*/  SEL R17, R0, R17, !P0 ;  /* 0x0000001100117207 */ /* 0x000fe40004000000 */
[----:B------:R-:W-:Y:S02]  /*2160*/  SHF.R.U32.HI R22, RZ, R7, R22 ;  /* 0x00000007ff167219 */ /* 0x000fe40000011616 */
[----:B---3--:R-:W-:-:S02]  /*2170*/  ISETP.NE.AND P1, PT, R18, 0x1, PT ;  /* 0x000000011200780c */ /* 0x008fc40003f25270 */
[----:B------:R-:W-:Y:S02]  /*2180*/  SEL R5, R8, R5, !P0 ;  /* 0x0000000508057207 */ /* 0x000fe40004000000 */
[----:B------:R-:W-:Y:S02]  /*2190*/  SEL R19, R9, R20, !P1 ;  /* 0x0000001409137207 */ /* 0x000fe40004800000 */
[----:B------:R-:W-:Y:S01]  /*21a0*/  SEL R7, R11, R22, !P1 ;  /* 0x000000160b077207 */ /* 0x000fe20004800000 */
[----:B----4-:R-:W-:-:S04]  /*21b0*/  IMAD.HI.U32 R20, R17, R2, RZ ;  /* 0x0000000211147227 */ /* 0x010fc800078e00ff */
[----:B------:R-:W-:Y:S01]  /*21c0*/  IMAD.HI.U32 R6, R19, R2, RZ ;  /* 0x0000000213067227 */ /* 0x000fe200078e00ff */
[----:B------:R-:W-:-:S04]  /*21d0*/  @P3 SHF.R.U32.HI R17, RZ, R3, R20 ;  /* 0x00000003ff113219 */ /* 0x000fc80000011614 */
[----:B------:R-:W-:Y:S01]  /*21e0*/  @P3 SHF.R.U32.HI R19, RZ, R3, R6 ;  /* 0x00000003ff133219 */ /* 0x000fe20000011606 */
[----:B------:R-:W-:-:S04]  /*21f0*/  IMAD R17, R40, R17, RZ ;  /* 0x0000001128117224 */ /* 0x000fc800078e02ff */
[----:B------:R-:W-:Y:S01]  /*2200*/  IMAD R6, R40, R19, RZ ;  /* 0x0000001328067224 */ /* 0x000fe200078e02ff */
[C---:B------:R-:W-:Y:S02]  /*2210*/  ISETP.GE.AND P0, PT, R5.reuse, R17, PT ;  /* 0x000000110500720c */ /* 0x040fe40003f06270 */
[----:B------:R-:W-:Y:S02]  /*2220*/  IADD3 R17, PT, PT, -R5, RZ, RZ ;  /* 0x000000ff05117210 */ /* 0x000fe40007ffe1ff */
[----:B------:R-:W-:Y:S01]  /*2230*/  ISETP.GE.OR P0, PT, R7, R6, P0 ;  /* 0x000000060700720c */ /* 0x000fe20000706670 */
[----:B------:R-:W-:-:S04]  /*2240*/  IMAD.HI.U32 R6, R5, R2, RZ ;  /* 0x0000000205067227 */ /* 0x000fc800078e00ff */
[----:B------:R-:W-:Y:S01]  /*2250*/  IMAD R8, R4, R17, R8 ;  /* 0x0000001104087224 */ /* 0x000fe200078e0208 */
[----:B------:R-:W-:-:S04]  /*2260*/  SHF.R.U32.HI R6, RZ, R3, R6 ;  /* 0x00000003ff067219 */ /* 0x000fc80000011606 */
[----:B------:R-:W-:-:S03]  /*2270*/  SEL R6, R5, R6, !P3 ;  /* 0x0000000605067207 */ /* 0x000fc60005800000 */
[----:B------:R-:W-:-:S04]  /*2280*/  @!P0 IMAD.HI.U32 R16, R7, R2, RZ ;  /* 0x0000000207108227 */ /* 0x000fc800078e00ff */
[----:B------:R-:W-:Y:S01]  /*2290*/  IMAD.MOV R2, RZ, RZ, -R6 ;  /* 0x000000ffff027224 */ /* 0x000fe200078e0a06 */
[----:B------:R-:W-:-:S03]  /*22a0*/  @!P0 SHF.R.U32.HI R16, RZ, R3, R16 ;  /* 0x00000003ff108219 */ /* 0x000fc60000011610 */
[----:B------:R-:W-:Y:S01]  /*22b0*/  IMAD R2, R40, R2, R5 ;  /* 0x0000000228027224 */ /* 0x000fe200078e0205 */
        /* <DEDUP_REMOVED lines=9> */
.L_x_34:
[----:B------:R-:W1:Y:S02]  /*2350*/  LDCU UR8, c[0x0][0xb30] ;  /* 0x00016600ff0877ac */ /* 0x000e640008000800 */
[----:B-1----:R-:W-:-:S09]  /*2360*/  UISETP.NE.AND UP0, UPT, UR8, 0x1, UPT ;  /* 0x000000010800788c */ /* 0x002fd2000bf05270 */
[----:B------:R-:W-:Y:S05]  /*2370*/  BRA.U UP0, `(.L_x_35) ;  /* 0x0000000100407547 */ /* 0x000fea000b800000 */
[----:B------:R-:W1:Y:S08]  /*2380*/  LDC.64 R4, c[0x0][0xb10] ;  /* 0x0002c400ff047b82 */ /* 0x000e700000000a00 */
[----:B------:R-:W2:Y:S08]  /*2390*/  LDC.64 R2, c[0x0][0xb18] ;  /* 0x0002c600ff027b82 */ /* 0x000eb00000000a00 */
[----:B------:R-:W3:Y:S08]  /*23a0*/  LDC R6, c[0x0][0xb20] ;  /* 0x0002c800ff067b82 */ /* 0x000ef00000000800 */
[----:B------:R-:W4:Y:S01]  /*23b0*/  LDC R16, c[0x0][0xb0c] ;  /* 0x0002c300ff107b82 */ /* 0x000f220000000800 */
[----:B-1----:R-:W-:-:S05]  /*23c0*/  IMAD.HI.U32 R4, R11, R4, RZ ;  /* 0x000000040b047227 */ /* 0x002fca00078e00ff */
[----:B------:R-:W-:Y:S01]  /*23d0*/  SHF.R.U32.HI R4, RZ, R5, R4 ;  /* 0x00000005ff047219 */ /* 0x000fe20000011604 */
[----:B--2---:R-:W-:Y:S01]  /*23e0*/  IMAD.HI.U32 R3, R8, R3, RZ ;  /* 0x0000000308037227 */ /* 0x004fe200078e00ff */
[----:B------:R-:W-:-:S04]  /*23f0*/  ISETP.NE.AND P0, PT, R2, 0x1, PT ;  /* 0x000000010200780c */ /* 0x000fc80003f05270 */
[----:B---3--:R-:W-:-:S04]  /*2400*/  SHF.R.U32.HI R3, RZ, R6, R3 ;  /* 0x00000006ff037219 */ /* 0x008fc80000011603 */
[----:B------:R-:W-:Y:S02]  /*2410*/  SEL R3, R8, R3, !P0 ;  /* 0x0000000308037207 */ /* 0x000fe40004000000 */
[----:B----4-:R-:W-:-:S04]  /*2420*/  ISETP.NE.AND P1, PT, R16, 0x1, PT ;  /* 0x000000011000780c */ /* 0x010fc80003f25270 */
[----:B------:R-:W-:-:S05]  /*2430*/  SEL R4, R11, R4, !P1 ;  /* 0x000000040b047207 */ /* 0x000fca0004800000 */
[----:B------:R-:W-:Y:S02]  /*2440*/  IMAD.IADD R5, R3, 0x1, -R4 ;  /* 0x0000000103057824 */ /* 0x000fe400078e0a04 */
[----:B------:R-:W-:Y:S02]  /*2450*/  IMAD.IADD R3, R4, 0x1, -R3 ;  /* 0x0000000104037824 */ /* 0x000fe400078e0a03 */
[----:B------:R-:W-:Y:S02]  /*2460*/  IMAD R11, R5, R16, R11 ;  /* 0x00000010050b7224 */ /* 0x000fe400078e020b */
[----:B------:R-:W-:-:S07]  /*2470*/  IMAD R8, R3, R2, R8 ;  /* 0x0000000203087224 */ /* 0x000fce00078e0208 */
.L_x_35:
[----:B------:R-:W-:Y:S01]  /*2480*/  VIADD R14, R14, 0x1 ;  /* 0x000000010e0e7836 */ /* 0x000fe20000000000 */
[----:B------:R-:W-:Y:S01]  /*2490*/  PLOP3.LUT P1, PT, PT, PT, PT, 0x80, 0x8 ;  /* 0x000000000008781c */ /* 0x000fe20003f2f070 */
[----:B------:R-:W-:Y:S02]  /*24a0*/  IMAD.IADD R21, R11, 0x1, R90 ;  /* 0x000000010b157824 */ /* 0x000fe400078e025a */
[----:B------:R-:W-:Y:S01]  /*24b0*/  IMAD.IADD R20, R8, 0x1, R83 ;  /* 0x0000000108147824 */ /* 0x000fe200078e0253 */
[----:B------:R-:W-:-:S04]  /*24c0*/  ISETP.NE.AND P0, PT, R14, 0x2, PT ;  /* 0x000000020e00780c */ /* 0x000fc80003f05270 */
[----:B------:R-:W-:Y:S02]  /*24d0*/  SEL R2, RZ, 0x1, P0 ;  /* 0x00000001ff027807 */ /* 0x000fe40000000000 */
[----:B------:R-:W-:Y:S02]  /*24e0*/  SEL R14, R14, RZ, P0 ;  /* 0x000000ff0e0e7207 */ /* 0x000fe40000000000 */
[----:B------:R-:W-:Y:S01]  /*24f0*/  LOP3.LUT R13, R13, R2, RZ, 0x3c, !PT ;  /* 0x000000020d0d7212 */ /* 0x000fe200078e3cff */
[----:B------:R-:W-:Y:S06]  /*2500*/  @P2 BRA `(.L_x_36) ;  /* 0xfffffff000982947 */ /* 0x000fec000383ffff */
[----:B------:R-:W-:Y:S01]  /*2510*/  UIADD3 UR4, UPT, UPT, UR4, 0xa0, URZ ;  /* 0x000000a004047890 */ /* 0x000fe2000fffe0ff */
[----:B------:R-:W-:-:S03]  /*2520*/  SHF.L.U32 R3, R15, 0x1f, RZ ;  /* 0x0000001f0f037819 */ /* 0x000fc600000006ff */
[----:B------:R-:W-:-:S09]  /*2530*/  ULEA UR5, UR6, UR4, 0x3 ;  /* 0x0000000406057291 */ /* 0x000fd2000f8e18ff */
[----:B------:R-:W1:Y:S02]  /*2540*/  SYNCS.PHASECHK.TRANS64.TRYWAIT P0, [UR5], R3 ;  /* 0x00000003ff0075a7 */ /* 0x000e640008001105 */
[----:B-1----:R-:W-:Y:S05]  /*2550*/  @!P0 BRA `(.L_x_37) ;  /* 0x0000007400948947 */ /* 0x002fea0003800000 */
.L_x_147:
[----:B------:R-:W-:-:S04]  /*2560*/  UIADD3 UR6, UPT, UPT, UR6, 0x1, URZ ;  /* 0x0000000106067890 */ /* 0x000fc8000fffe0ff */
[----:B------:R-:W-:-:S04]  /*2570*/  UISETP.NE.AND UP0, UPT, UR6, 0x14, UPT ;  /* 0x000000140600788c */ /* 0x000fc8000bf05270 */
[----:B------:R-:W-:Y:S02]  /*2580*/  USEL UR7, URZ, 0x1, UP0 ;  /* 0x00000001ff077887 */ /* 0x000fe40008000000 */
[----:B------:R-:W-:-:S04]  /*2590*/  USEL UR6, UR6, URZ, UP0 ;  /* 0x000000ff06067287 */ /* 0x000fc80008000000 */
[----:B------:R-:W-:Y:S01]  /*25a0*/  ULEA UR5, UR6, UR4, 0x3 ;  /* 0x0000000406057291 */ /* 0x000fe2000f8e18ff */
[----:B------:R-:W-:-:S04]  /*25b0*/  LOP3.LUT R2, R15, UR7, RZ, 0x3c, !PT ;  /* 0x000000070f027c12 */ /* 0x000fc8000f8e3cff */
[----:B-1----:R-:W-:-:S04]  /*25c0*/  SHF.L.U32 R3, R2, 0x1f, RZ ;  /* 0x0000001f02037819 */ /* 0x002fc800000006ff */
[----:B------:R-:W1:Y:S02]  /*25d0*/  SYNCS.PHASECHK.TRANS64.TRYWAIT P0, [UR5], R3 ;  /* 0x00000003ff0075a7 */ /* 0x000e640008001105 */
[----:B-1----:R-:W-:Y:S05]  /*25e0*/  @!P0 BRA `(.L_x_38) ;  /* 0x0000007400888947 */ /* 0x002fea0003800000 */
.L_x_149:
        /* <DEDUP_REMOVED lines=9> */
.L_x_151:
        /* <DEDUP_REMOVED lines=9> */
.L_x_153:
        /* <DEDUP_REMOVED lines=9> */
.L_x_155:
        /* <DEDUP_REMOVED lines=9> */
.L_x_157:
        /* <DEDUP_REMOVED lines=9> */
.L_x_159:
        /* <DEDUP_REMOVED lines=9> */
.L_x_161:
        /* <DEDUP_REMOVED lines=9> */
.L_x_163:
        /* <DEDUP_REMOVED lines=9> */
.L_x_165:
        /* <DEDUP_REMOVED lines=9> */
.L_x_167:
        /* <DEDUP_REMOVED lines=9> */
.L_x_169:
        /* <DEDUP_REMOVED lines=9> */
.L_x_171:
        /* <DEDUP_REMOVED lines=9> */
.L_x_173:
        /* <DEDUP_REMOVED lines=9> */
.L_x_175:
        /* <DEDUP_REMOVED lines=9> */
.L_x_177:
        /* <DEDUP_REMOVED lines=9> */
.L_x_179:
        /* <DEDUP_REMOVED lines=9> */
.L_x_181:
        /* <DEDUP_REMOVED lines=9> */
.L_x_183:
[----:B------:R-:W-:-:S04]  /*2f80*/  UIADD3 UR6, UPT, UPT, UR6, 0x1, URZ ;  /* 0x0000000106067890 */ /* 0x000fc8000fffe0ff */
[----:B------:R-:W-:-:S04]  /*2f90*/  UISETP.NE.AND UP0, UPT, UR6, 0x14, UPT ;  /* 0x000000140600788c */ /* 0x000fc8000bf05270 */
[----:B------:R-:W-:Y:S02]  /*2fa0*/  USEL UR5, URZ, 0x1, UP0 ;  /* 0x00000001ff057887 */ /* 0x000fe40008000000 */
[----:B------:R-:W-:-:S04]  /*2fb0*/  USEL UR6, UR6, URZ, UP0 ;  /* 0x000000ff06067287 */ /* 0x000fc80008000000 */
[----:B------:R-:W-:Y:S01]  /*2fc0*/  ULEA UR6, UR6, UR4, 0x3 ;  /* 0x0000000406067291 */ /* 0x000fe2000f8e18ff */
[----:B-1----:R-:W-:-:S04]  /*2fd0*/  LOP3.LUT R3, R2, UR5, RZ, 0x3c, !PT ;  /* 0x0000000502037c12 */ /* 0x002fc8000f8e3cff */
[----:B------:R-:W-:Y:S01]  /*2fe0*/  SHF.L.U32 R3, R3, 0x1f, RZ ;  /* 0x0000001f03037819 */ /* 0x000fe200000006ff */
[----:B----4-:R-:W-:-:S07]  /*2ff0*/  IMAD.U32 R0, RZ, RZ, UR6 ;  /* 0x00000006ff007e24 */ /* 0x010fce000f8e00ff */
.L_x_56:
[----:B-1----:R1:W2:Y:S02]  /*3000*/  SYNCS.PHASECHK.TRANS64.TRYWAIT P0, [R0+URZ], R3 ;  /* 0x00000003000075a7 */ /* 0x0022a400080011ff */
[----:B--2---:R-:W-:Y:S05]  /*3010*/  @!P0 NANOSLEEP.SYNCS 0x989680 ;  /* 0x009896800000895d */ /* 0x004fea0003900000 */
[----:B------:R-:W2:Y:S02]  /*3020*/  @!P0 SYNCS.PHASECHK.TRANS64 P0, [R0+URZ], R3 ;  /* 0x00000003000085a7 */ /* 0x000ea400080010ff */
[----:B--2---:R-:W-:Y:S05]  /*3030*/  @P0 EXIT ;  /* 0x000000000000094d */ /* 0x004fea0003800000 */
[----:B------:R-:W-:Y:S05]  /*3040*/  BRA `(.L_x_56) ;  /* 0xfffffffc00ec7947 */ /* 0x000fea000383ffff */
.L_x_18:
[----:B------:R-:W-:-:S04]  /*3050*/  UISETP.NE.AND UP1, UPT, UR37, URZ, UPT ;  /* 0x000000ff2500728c */ /* 0x000fc8000bf25270 */
[----:B------:R-:W-:-:S09]  /*3060*/  UISETP.NE.OR UP1, UPT, UR8, 0x1, UP1 ;  /* 0x000000010800788c */ /* 0x000fd20008f25670 */
[----:B------:R-:W-:Y:S05]  /*3070*/  BRA.U UP1, `(.L_x_57) ;  /* 0x0000000501487547 */ /* 0x000fea000b800000 */
[----:B------:R-:W-:Y:S01]  /*3080*/  ISETP.NE.AND P2, PT, R2, RZ, PT ;  /* 0x000000ff0200720c */ /* 0x000fe20003f45270 */
[----:B------:R-:W-:Y:S01]  /*3090*/  IMAD.MOV.U32 R12, RZ, RZ, 0x1 ;  /* 0x00000001ff0c7424 */ /* 0x000fe200078e00ff */
[----:B------:R-:W-:Y:S02]  /*30a0*/  CS2R R10, SRZ ;  /* 0x00000000000a7805 */ /* 0x000fe4000001ff00 */
[----:B------:R-:W-:Y:S01]  /*30b0*/  CS2R R8, SRZ ;  /* 0x0000000000087805 */ /* 0x000fe2000001ff00 */
[----:B------:R-:W-:Y:S01]  /*30c0*/  UMOV UR4, 0x400 ;  /* 0x0000040000047882 */ /* 0x000fe20000000000 */
[----:B------:R-:W-:Y:S01]  /*30d0*/  UMOV UR6, URZ ;  /* 0x000000ff00067c82 */ /* 0x000fe20008000000 */
[----:B------:R-:W-:-:S12]  /*30e0*/  ULEA UR37, UR37, UR4, 0x18 ;  /* 0x0000000425257291 */ /* 0x000fd8000f8ec0ff */
.L_x_61:
[----:B------:R-:W-:Y:S02]  /*30f0*/  LEA R0, R8, UR37, 0x3 ;  /* 0x0000002508007c11 */ /* 0x000fe4000f8e18ff */
[----:B------:R-:W-:-:S03]  /*3100*/  SHF.L.U32 R5, R9, 0x1f, RZ ;  /* 0x0000001f09057819 */ /* 0x000fc600000006ff */
[----:B------:R-:W-:Y:S01]  /*3110*/  VIADD R4, R0, 0x200 ;  /* 0x0000020000047836 */ /* 0x000fe20000000000 */
[----:B------:R-:W1:Y:S02]  /*3120*/  SYNCS.PHASECHK.TRANS64.TRYWAIT P0, [R0+URZ+0x1f0], R5 ;  /* 0x0001f005000075a7 */ /* 0x000e6400080011ff */
[----:B-1----:R-:W-:Y:S05]  /*3130*/  @!P0 BRA `(.L_x_58) ;  /* 0x0000007000648947 */ /* 0x002fea0003800000 */
.L_x_184:
[----:B------:R-:W-:Y:S01]  /*3140*/  ULEA UR5, UR6, UR37, 0x3 ;  /* 0x0000002506057291 */ /* 0x000fe2000f8e18ff */
[----:B------:R-:W-:Y:S02]  /*3150*/  PRMT R4, RZ, 0x654, R4 ;  /* 0x00000654ff047816 */ /* 0x000fe40000000004 */
[----:B-1----:R-:W-:Y:S01]  /*3160*/  SHF.L.U32 R5, R12, 0x1f, RZ ;  /* 0x0000001f0c057819 */ /* 0x002fe200000006ff */
[----:B------:R-:W-:Y:S01]  /*3170*/  UIADD3 UR4, UPT, UPT, UR5, 0x190, URZ ;  /* 0x0000019005047890 */ /* 0x000fe2000fffe0ff */
[----:B------:R1:W-:Y:S05]  /*3180*/  SYNCS.ARRIVE.TRANS64.RED.A1T0 RZ, [R4+URZ], RZ ;  /* 0x000000ff04ff79a7 */ /* 0x0003ea00081004ff */
[----:B------:R-:W-:Y:S01]  /*3190*/  IMAD.U32 R7, RZ, RZ, UR4 ;  /* 0x00000004ff077e24 */ /* 0x000fe2000f8e00ff */
[----:B------:R-:W2:Y:S04]  /*31a0*/  SYNCS.PHASECHK.TRANS64.TRYWAIT P0, [UR5+0x1a0], R5 ;  /* 0x0001a005ff0075a7 */ /* 0x000ea80008001105 */
[----:B------:R-:W-:Y:S01]  /*31b0*/  PRMT R6, R2, 0x654, R7 ;  /* 0x0000065402067816 */ /* 0x000fe20000000007 */
[----:B-1----:R-:W-:Y:S01]  /*31c0*/  @!P2 IMAD.MOV.U32 R4, RZ, RZ, 0x10 ;  /* 0x00000010ff04a424 */ /* 0x002fe200078e00ff */
[----:B--2---:R-:W-:Y:S06]  /*31d0*/  @!P0 BRA `(.L_x_59) ;  /* 0x0000007000508947 */ /* 0x004fec0003800000 */
.L_x_186:
[----:B------:R-:W-:Y:S01]  /*31e0*/  ULEA UR4, UR6, UR37, 0x4 ;  /* 0x0000002506047291 */ /* 0x000fe2000f8e20ff */
[----:B------:R-:W-:Y:S01]  /*31f0*/  SEL R3, R6, R3, !P2 ;  /* 0x0000000306037207 */ /* 0x000fe20005000000 */
[----:B------:R-:W-:Y:S01]  /*3200*/  UIADD3 UR5, UPT, UPT, UR5, 0x190, URZ ;  /* 0x0000019005057890 */ /* 0x000fe2000fffe0ff */
[----:B-1----:R-:W-:Y:S01]  /*3210*/  LEA R0, R11, UR37, 0x3 ;  /* 0x000000250b007c11 */ /* 0x002fe2000f8e18ff */
[----:B------:R-:W-:Y:S01]  /*3220*/  UIADD3 UR4, UPT, UPT, UR4, 0x220, URZ ;  /* 0x0000022004047890 */ /* 0x000fe2000fffe0ff */
[----:B------:R-:W-:Y:S01]  /*3230*/  SHF.L.U32 R5, R10, 0x1f, RZ ;  /* 0x0000001f0a057819 */ /* 0x000fe200000006ff */
[----:B------:R1:W-:Y:S01]  /*3240*/  @!P2 SYNCS.ARRIVE.TRANS64.RED RZ, [R3+URZ], R4 ;  /* 0x0000000403ffa9a7 */ /* 0x0003e200080004ff */
[----:B------:R-:W-:Y:S01]  /*3250*/  UIADD3 UR6, UPT, UPT, UR6, 0x1, URZ ;  /* 0x0000000106067890 */ /* 0x000fe2000fffe0ff */
[----:B------:R-:W-:-:S03]  /*3260*/  VIADD R8, R8, 0x1 ;  /* 0x0000000108087836 */ /* 0x000fc60000000000 */
[----:B------:R-:W-:Y:S02]  /*3270*/  UISETP.NE.AND UP0, UPT, UR6, 0x2, UPT ;  /* 0x000000020600788c */ /* 0x000fe4000bf05270 */
[----:B------:R-:W-:Y:S06]  /*3280*/  UGETNEXTWORKID.BROADCAST [UR4], [UR5] ;  /* 0x00000000040073ca */ /* 0x000fec0008000100 */
[----:B------:R-:W-:Y:S01]  /*3290*/  USEL UR4, URZ, 0x1, UP0 ;  /* 0x00000001ff047887 */ /* 0x000fe20008000000 */
[----:B------:R-:W-:Y:S01]  /*32a0*/  ISETP.NE.AND P0, PT, R8, 0x2, PT ;  /* 0x000000020800780c */ /* 0x000fe20003f05270 */
[----:B------:R-:W-:Y:S01]  /*32b0*/  USEL UR6, UR6, URZ, UP0 ;  /* 0x000000ff06067287 */ /* 0x000fe20008000000 */
[----:B------:R-:W2:Y:S03]  /*32c0*/  SYNCS.PHASECHK.TRANS64.TRYWAIT P1, [R0+URZ+0x190], R5 ;  /* 0x00019005000075a7 */ /* 0x000ea600080211ff */
[----:B------:R-:W-:Y:S01]  /*32d0*/  LOP3.LUT R12, R12, UR4, RZ, 0x3c, !PT ;  /* 0x000000040c0c7c12 */ /* 0x000fe2000f8e3cff */
[----:B-12---:R-:W-:Y:S07]  /*32e0*/  @!P1 BRA `(.L_x_60) ;  /* 0x0000007000249947 */ /* 0x006fee0003800000 */
.L_x_187:
[C---:B------:R-:W-:Y:S01]  /*32f0*/  LEA R4, R11.reuse, UR37, 0x4 ;  /* 0x000000250b047c11 */ /* 0x040fe2000f8e20ff */
[----:B-1----:R-:W-:Y:S01]  /*3300*/  VIADD R0, R0, 0x1a0 ;  /* 0x000001a000007836 */ /* 0x002fe20000000000 */
[----:B------:R-:W-:Y:S01]  /*3310*/  SEL R8, R8, RZ, P0 ;  /* 0x000000ff08087207 */ /* 0x000fe20000000000 */
[----:B------:R-:W-:-:S03]  /*3320*/  VIADD R11, R11, 0x1 ;  /* 0x000000010b0b7836 */ /* 0x000fc60000000000 */
[----:B------:R-:W1:Y:S01]  /*3330*/  LDS.128 R4, [R4+0x220] ;  /* 0x0002200004047984 */ /* 0x000e620000000c00 */
[----:B------:R-:W-:Y:S02]  /*3340*/  PRMT R0, RZ, 0x654, R0 ;  /* 0x00000654ff007816 */ /* 0x000fe40000000000 */
[C---:B------:R-:W-:Y:S01]  /*3350*/  ISETP.NE.AND P1, PT, R11.reuse, 0x2, PT ;  /* 0x000000020b00780c */ /* 0x040fe20003f25270 */
[----:B------:R-:W-:Y:S01]  /*3360*/  @!PT LDS RZ, [RZ] ;  /* 0x00000000fffff984 */ /* 0x000fe20000000800 */
[----:B------:R-:W-:Y:S01]  /*3370*/  @!PT LDS RZ, [RZ] ;  /* 0x00000000fffff984 */ /* 0x000fe20000000800 */
[----:B------:R-:W-:Y:S01]  /*3380*/  @!PT LDS RZ, [RZ] ;  /* 0x00000000fffff984 */ /* 0x000fe20000000800 */
[----:B------:R-:W-:Y:S01]  /*3390*/  @!PT LDS RZ, [RZ] ;  /* 0x00000000fffff984 */ /* 0x000fe20000000800 */
[----:B------:R2:W-:Y:S06]  /*33a0*/  MEMBAR.ALL.CTA ;  /* 0x0000000000007992 */ /* 0x0005ec0000008000 */
[----:B--2---:R-:W2:Y:S01]  /*33b0*/  FENCE.VIEW.ASYNC.S ;  /* 0x00000000000073c6 */ /* 0x004ea20000000000 */
[----:B------:R-:W-:Y:S01]  /*33c0*/  SEL R11, R11, RZ, P1 ;  /* 0x000000ff0b0b7207 */ /* 0x000fe20000800000 */
[----:B--2---:R2:W-:Y:S01]  /*33d0*/  SYNCS.ARRIVE.TRANS64.RED.A1T0 RZ, [R0+URZ], RZ ;  /* 0x000000ff00ff79a7 */ /* 0x0045e200081004ff */
[----:B-1----:R-:W-:-:S02]  /*33e0*/  LOP3.LUT P3, RZ, R6, 0x1, RZ, 0xc0, !PT ;  /* 0x0000000106ff7812 */ /* 0x002fc4000786c0ff */
[----:B------:R-:W-:-:S04]  /*33f0*/  SEL R5, RZ, 0x1, P1 ;  /* 0x00000001ff057807 */ /* 0x000fc80000800000 */
[----:B------:R-:W-:Y:S02]  /*3400*/  LOP3.LUT R10, R10, R5, RZ, 0x3c, !PT ;  /* 0x000000050a0a7212 */ /* 0x000fe400078e3cff */
[----:B--2---:R-:W-:-:S04]  /*3410*/  SEL R0, RZ, 0x1, P0 ;  /* 0x00000001ff007807 */ /* 0x004fc80000000000 */
[----:B------:R-:W-:Y:S01]  /*3420*/  LOP3.LUT R9, R9, R0, RZ, 0x3c, !PT ;  /* 0x0000000009097212 */ /* 0x000fe200078e3cff */
[----:B------:R-:W-:Y:S06]  /*3430*/  @P3 BRA `(.L_x_61) ;  /* 0xfffffffc002c3947 */ /* 0x000fec000383ffff */
[----:B------:R-:W-:Y:S01]  /*3440*/  ULEA UR5, UR6, UR37, 0x3 ;  /* 0x0000002506057291 */ /* 0x000fe2000f8e18ff */
[----:B------:R-:W-:-:S08]  /*3450*/  SHF.L.U32 R3, R12, 0x1f, RZ ;  /* 0x0000001f0c037819 */ /* 0x000fd000000006ff */
[----:B------:R-:W1:Y:S02]  /*3460*/  SYNCS.PHASECHK.TRANS64 P0, [UR5+0x1a0], R3 ;  /* 0x0001a003ff0075a7 */ /* 0x000e640008001005 */
[----:B-1----:R-:W-:Y:S05]  /*3470*/  @P0 BRA `(.L_x_62) ;  /* 0x0000000000080947 */ /* 0x002fea0003800000 */
[----:B------:R-:W1:Y:S02]  /*3480*/  SYNCS.PHASECHK.TRANS64.TRYWAIT P0, [UR5+0x1a0], R3 ;  /* 0x0001a003ff0075a7 */ /* 0x000e640008001105 */
[----:B-1----:R-:W-:Y:S05]  /*3490*/  @!P0 BRA `(.L_x_63) ;  /* 0x0000006c00cc8947 */ /* 0x002fea0003800000 */
.L_x_62:
[----:B------:R-:W-:-:S04]  /*34a0*/  UIADD3 UR4, UPT, UPT, UR6, 0x1, URZ ;  /* 0x0000000106047890 */ /* 0x000fc8000fffe0ff */
[----:B------:R-:W-:-:S04]  /*34b0*/  UISETP.NE.AND UP0, UPT, UR4, 0x2, UPT ;  /* 0x000000020400788c */ /* 0x000fc8000bf05270 */
[----:B------:R-:W-:Y:S02]  /*34c0*/  USEL UR7, URZ, 0x1, UP0 ;  /* 0x00000001ff077887 */ /* 0x000fe40008000000 */
[----:B------:R-:W-:-:S04]  /*34d0*/  USEL UR4, UR4, URZ, UP0 ;  /* 0x000000ff04047287 */ /* 0x000fc80008000000 */
[----:B------:R-:W-:Y:S01]  /*34e0*/  ULEA UR4, UR4, UR37, 0x3 ;  /* 0x0000002504047291 */ /* 0x000fe2000f8e18ff */
[----:B-1----:R-:W-:-:S04]  /*34f0*/  LOP3.LUT R3, R12, UR7, RZ, 0x3c, !PT ;  /* 0x000000070c037c12 */ /* 0x002fc8000f8e3cff */
[----:B------:R-:W-:-:S04]  /*3500*/  SHF.L.U32 R0, R3, 0x1f, RZ ;  /* 0x0000001f03007819 */ /* 0x000fc800000006ff */
[----:B------:R-:W1:Y:S02]  /*3510*/  SYNCS.PHASECHK.TRANS64 P0, [UR4+0x1a0], R0 ;  /* 0x0001a000ff0075a7 */ /* 0x000e640008001004 */
[----:B-1----:R-:W-:Y:S05]  /*3520*/  @P0 EXIT ;  /* 0x000000000000094d */ /* 0x002fea0003800000 */
[----:B------:R-:W-:Y:S02]  /*3530*/  SHF.L.U32 R3, R3, 0x1f, RZ ;  /* 0x0000001f03037819 */ /* 0x000fe400000006ff */
[----:B------:R-:W-:-:S07]  /*3540*/  MOV R0, UR4 ;  /* 0x0000000400007c02 */ /* 0x000fce0008000f00 */
.L_x_64:
[----:B-1----:R1:W2:Y:S02]  /*3550*/  SYNCS.PHASECHK.TRANS64.TRYWAIT P0, [R0+URZ+0x1a0], R3 ;  /* 0x0001a003000075a7 */ /* 0x0022a400080011ff */
[----:B--2---:R-:W-:Y:S05]  /*3560*/  @!P0 NANOSLEEP.SYNCS 0x989680 ;  /* 0x009896800000895d */ /* 0x004fea0003900000 */
[----:B------:R-:W2:Y:S02]  /*3570*/  @!P0 SYNCS.PHASECHK.TRANS64 P0, [R0+URZ+0x1a0], R3 ;  /* 0x0001a003000085a7 */ /* 0x000ea400080010ff */
[----:B--2---:R-:W-:Y:S05]  /*3580*/  @P0 EXIT ;  /* 0x000000000000094d */ /* 0x004fea0003800000 */
[----:B------:R-:W-:Y:S05]  /*3590*/  BRA `(.L_x_64) ;  /* 0xfffffffc00ec7947 */ /* 0x000fea000383ffff */
.L_x_57:
[----:B------:R-:W-:-:S09]  /*35a0*/  UISETP.NE.AND UP1, UPT, UR8, URZ, UPT ;  /* 0x000000ff0800728c */ /* 0x000fd2000bf25270 */
[----:B------:R-:W-:Y:S05]  /*35b0*/  BRA.U UP1, `(.L_x_65) ;  /* 0x0000000d01787547 */ /* 0x000fea000b800000 */
[----:B------:R-:W-:Y:S01]  /*35c0*/  UMOV UR4, 0x40 ;  /* 0x0000004000047882 */ /* 0x000fe20000000000 */
[----:B------:R-:W-:Y:S01]  /*35d0*/  NOP ;  /* 0x0000000000007918 */ /* 0x000fe20000000000 */
[----:B------:R-:W-:Y:S01]  /*35e0*/  ULEA UR4, UR37, UR4, 0x18 ;  /* 0x0000000425047291 */ /* 0x000fe2000f8ec0ff */
[----:B------:R-:W-:Y:S02]  /*35f0*/  UMOV UR5, 0x400 ;  /* 0x0000040000057882 */ /* 0x000fe40000000000 */
[----:B------:R-:W-:-:S06]  /*3600*/  ULEA UR37, UR37, UR5, 0x18 ;  /* 0x0000000525257291 */ /* 0x000fcc000f8ec0ff */
[----:B------:R-:W1:Y:S02]  /*3610*/  LDS.U8 R0, [UR4+0x1c] ;  /* 0x00001c04ff007984 */ /* 0x000e640008000000 */
[----:B-1----:R-:W-:-:S13]  /*3620*/  ISETP.NE.AND P0, PT, R0, RZ, PT ;  /* 0x000000ff0000720c */ /* 0x002fda0003f05270 */
[----:B------:R-:W-:Y:S05]  /*3630*/  @P0 BRA `(.L_x_66) ;  /* 0x0000000000580947 */ /* 0x000fea0003800000 */
[----:B------:R-:W-:-:S13]  /*3640*/  ELECT P0, URZ, PT ;  /* 0x0000000000ff782f */ /* 0x000fda0003800000 */
[----:B------:R-:W-:Y:S05]  /*3650*/  @!P0 BRA `(.L_x_67) ;  /* 0x0000000000608947 */ /* 0x000fea0003800000 */
[----:B------:R-:W-:Y:S01]  /*3660*/  UMOV UR5, 0x10 ;  /* 0x0000001000057882 */ /* 0x000fe20000000000 */
[----:B------:R-:W-:Y:S01]  /*3670*/  HFMA2 R0, -RZ, RZ, 0, 5.9604644775390625e-08 ;  /* 0x00000001ff007431 */ /* 0x000fe200000001ff */
[----:B------:R-:W-:-:S03]  /*3680*/  MOV R2, 0xffff ;  /* 0x0000ffff00027802 */ /* 0x000fc60000000f00 */
[----:B------:R-:W-:Y:S04]  /*3690*/  DEPBAR.LE SB1, 0x36 ;  /* 0x00009d800000791a */ /* 0x000fe80000000000 */
[----:B------:R-:W1:Y:S02]  /*36a0*/  UTCATOMSWS.FIND_AND_SET.ALIGN UP0, UR5, UR5 ;  /* 0x00000005000575e3 */ /* 0x000e640008000800 */
[----:B-1----:R-:W-:Y:S01]  /*36b0*/  MOV R3, UR5 ;  /* 0x0000000500037c02 */ /* 0x002fe20008000f00 */
[----:B------:R-:W-:Y:S06]  /*36c0*/  BRA.U UP0, `(.L_x_68) ;  /* 0x0000000100187547 */ /* 0x000fec000b800000 */
.L_x_69:
[----:B------:R-:W-:Y:S05]  /*36d0*/  NANOSLEEP 0x64 ;  /* 0x000000640000795d */ /* 0x000fea0003800000 */
[----:B------:R-:W-:-:S05]  /*36e0*/  UMOV UR5, 0x10 ;  /* 0x0000001000057882 */ /* 0x000fca0000000000 */
[----:B------:R-:W-:Y:S04]  /*36f0*/  DEPBAR.LE SB1, 0x36 ;  /* 0x00009d800000791a */ /* 0x000fe80000000000 */
[----:B------:R-:W1:Y:S02]  /*3700*/  UTCATOMSWS.FIND_AND_SET.ALIGN UP0, UR5, UR5 ;  /* 0x00000005000575e3 */ /* 0x000e640008000800 */
[----:B-1----:R-:W-:Y:S01]  /*3710*/  MOV R3, UR5 ;  /* 0x0000000500037c02 */ /* 0x002fe20008000f00 */
[----:B------:R-:W-:Y:S05]  /*3720*/  BRA.U !UP0, `(.L_x_69) ;  /* 0xfffffffd08e87547 */ /* 0x000fea000b83ffff */
.L_x_68:
[-C--:B------:R-:W-:Y:S02]  /*3730*/  SHF.L.U32 R2, R2, R3.reuse, RZ ;  /* 0x0000000302027219 */ /* 0x080fe400000006ff */
[----:B------:R-:W-:Y:S01]  /*3740*/  SHF.L.U32 R0, R0, R3, RZ ;  /* 0x0000000300007219 */ /* 0x000fe200000006ff */
[----:B------:R-:W-:Y:S02]  /*3750*/  IMAD.SHL.U32 R3, R3, 0x20, RZ ;  /* 0x0000002003037824 */ /* 0x000fe400078e00ff */
[----:B------:R1:W-:Y:S04]  /*3760*/  ATOMS.OR RZ, [UR4+0x14], R2 ;  /* 0x00001402ffff798c */ /* 0x0003e8000b000004 */
[----:B------:R1:W-:Y:S04]  /*3770*/  ATOMS.OR RZ, [UR4+0x18], R0 ;  /* 0x00001800ffff798c */ /* 0x0003e8000b000004 */
[----:B------:R1:W-:Y:S01]  /*3780*/  STS [UR37+0x240], R3 ;  /* 0x00024003ff007988 */ /* 0x0003e20008000825 */
[----:B------:R-:W-:Y:S05]  /*3790*/  BRA `(.L_x_67) ;  /* 0x0000000000107947 */ /* 0x000fea0003800000 */
.L_x_66:
[----:B------:R-:W-:Y:S02]  /*37a0*/  MOV R0, 0xffffffff ;  /* 0xffffffff00007802 */ /* 0x000fe40000000f00 */
[----:B------:R-:W-:-:S03]  /*37b0*/  MOV R2, 0x37e0 ;  /* 0x000037e000027802 */ /* 0x000fc60000000f00 */
[----:B------:R1:W-:Y:S04]  /*37c0*/  STS [UR37+0x240], R0 ;  /* 0x00024000ff007988 */ /* 0x0003e80008000825 */
[----:B-1-3-5:R-:W-:Y:S05]  /*37d0*/  CALL.REL.NOINC `($__internal_1_$__cuda_sm10x_tcgen05_guardrail_trap_phase_invalid_during_alloc) ;  /* 0x0000007400107944 */ /* 0x02afea0003c00000 */
.L_x_67:
[----:B------:R-:W-:Y:S05]  /*37e0*/  WARPSYNC.ALL ;  /* 0x0000000000007948 */ /* 0x000fea0003800000 */
[----:B------:R-:W2:Y:S01]  /*37f0*/  S2UR UR6, SR_CgaCtaId ;  /* 0x00000000000679c3 */ /* 0x000ea20000008800 */
[----:B------:R-:W-:Y:S01]  /*3800*/  UMOV UR4, 0x400 ;  /* 0x0000040000047882 */ /* 0x000fe20000000000 */
[----:B------:R-:W-:-:S06]  /*3810*/  NOP ;  /* 0x0000000000007918 */ /* 0x000fcc0000000000 */
[----:B------:R-:W-:Y:S06]  /*3820*/  BAR.ARV 0x6, 0xa0 ;  /* 0x0182800000007b1d */ /* 0x000fec0000002000 */
[----:B------:R-:W4:Y:S01]  /*3830*/  LDCU UR7, c[0x0][0x38c] ;  /* 0x00007180ff0777ac */ /* 0x000f220008000800 */
[----:B------:R-:W-:Y:S01]  /*3840*/  IMAD.MOV.U32 R11, RZ, RZ, 0x1 ;  /* 0x00000001ff0b7424 */ /* 0x000fe200078e00ff */
[----:B------:R-:W-:Y:S01]  /*3850*/  CS2R R8, SRZ ;  /* 0x0000000000087805 */ /* 0x000fe2000001ff00 */
[----:B------:R-:W-:Y:S01]  /*3860*/  IMAD.MOV.U32 R10, RZ, RZ, RZ ;  /* 0x000000ffff0a7224 */ /* 0x000fe200078e00ff */
[----:B------:R-:W-:Y:S01]  /*3870*/  UMOV UR18, URZ ;  /* 0x000000ff00127c82 */ /* 0x000fe20008000000 */
[----:B------:R-:W-:Y:S01]  /*3880*/  UMOV UR17, URZ ;  /* 0x000000ff00117c82 */ /* 0x000fe20008000000 */
[----:B------:R-:W-:Y:S01]  /*3890*/  UMOV UR20, 0x0 ;  /* 0x0000000000147882 */ /* 0x000fe20000000000 */
[----:B------:R-:W-:Y:S01]  /*38a0*/  UMOV UR21, 0x44004a0 ;  /* 0x044004a000157882 */ /* 0x000fe20000000000 */
[----:B--2---:R-:W-:Y:S01]  /*38b0*/  ULEA UR6, UR6, UR4, 0x18 ;  /* 0x0000000406067291 */ /* 0x004fe2000f8ec0ff */
[----:B------:R-:W2:Y:S03]  /*38c0*/  LDCU UR4, c[0x0][0x38c] ;  /* 0x00007180ff0477ac */ /* 0x000ea60008000800 */
[----:B------:R-:W-:-:S02]  /*38d0*/  UIADD3 UR11, UPT, UPT, UR6, 0x6600, URZ ;  /* 0x00006600060b7890 */ /* 0x000fc4000fffe0ff */
[----:B----4-:R-:W-:-:S03]  /*38e0*/  UIADD3 UR7, UPT, UPT, UR7, 0x1f, URZ ;  /* 0x0000001f07077890 */ /* 0x010fc6000fffe0ff */
[----:B-1----:R-:W1:Y:S01]  /*38f0*/  LDS R0, [UR6+0x240] ;  /* 0x00024006ff007984 */ /* 0x002e620008000800 */
[----:B------:R-:W-:Y:S02]  /*3900*/  UIADD3 UR12, UPT, UPT, UR6, 0x10600, URZ ;  /* 0x00010600060c7890 */ /* 0x000fe4000fffe0ff */
[----:B------:R-:W-:Y:S02]  /*3910*/  USHF.R.S32.HI UR5, URZ, 0x1f, UR7 ;  /* 0x0000001fff057899 */ /* 0x000fe40008011407 */
[----:B------:R-:W-:Y:S02]  /*3920*/  USHF.R.U32.HI UR11, URZ, 0x4, UR11 ;  /* 0x00000004ff0b7899 */ /* 0x000fe4000801160b */
[----:B------:R-:W-:Y:S02]  /*3930*/  ULEA.HI UR5, UR5, UR7, URZ, 0x5 ;  /* 0x0000000705057291 */ /* 0x000fe4000f8f28ff */
[----:B------:R-:W-:Y:S02]  /*3940*/  USHF.R.U32.HI UR12, URZ, 0x4, UR12 ;  /* 0x00000004ff0c7899 */ /* 0x000fe4000801160c */
[----:B------:R-:W-:-:S02]  /*3950*/  USHF.R.S32.HI UR5, URZ, 0x5, UR5 ;  /* 0x00000005ff057899 */ /* 0x000fc40008011405 */
[----:B------:R-:W-:Y:S02]  /*3960*/  ULOP3.LUT UR11, UR11, 0x3fff, URZ, 0xc0, !UPT ;  /* 0x00003fff0b0b7892 */ /* 0x000fe4000f8ec0ff */
[----:B------:R-:W-:Y:S02]  /*3970*/  UISETP.LT.AND UP0, UPT, UR5, 0x1, UPT ;  /* 0x000000010500788c */ /* 0x000fe4000bf01270 */
[----:B------:R-:W-:Y:S02]  /*3980*/  ULOP3.LUT UR12, UR12, 0x3fff, URZ, 0xc0, !UPT ;  /* 0x00003fff0c0c7892 */ /* 0x000fe4000f8ec0ff */
[----:B------:R-:W-:Y:S02]  /*3990*/  USEL UR10, UR5, 0x1, !UP0 ;  /* 0x00000001050a7887 */ /* 0x000fe4000c000000 */
[----:B------:R-:W-:Y:S02]  /*39a0*/  ULOP3.LUT UR11, UR11, 0x10000, URZ, 0xfc, !UPT ;  /* 0x000100000b0b7892 */ /* 0x000fe4000f8efcff */
[----:B------:R-:W-:-:S02]  /*39b0*/  ULOP3.LUT UR12, UR12, 0x10000, URZ, 0xfc, !UPT ;  /* 0x000100000c0c7892 */ /* 0x000fc4000f8efcff */
[----:B------:R-:W-:Y:S02]  /*39c0*/  UIADD3 UR10, UPT, UPT, -UR10, URZ, URZ ;  /* 0x000000ff0a0a7290 */ /* 0x000fe4000fffe1ff */
[----:B--2---:R-:W-:Y:S01]  /*39d0*/  UISETP.GE.AND UP3, UPT, UR4, 0x1, UPT ;  /* 0x000000010400788c */ /* 0x004fe2000bf66270 */
[----:B-1----:R-:W-:-:S15]  /*39e0*/  R2UR UR19, R0 ;  /* 0x00000000001372ca */ /* 0x002fde00000e0000 */
.L_x_76:
[----:B------:R-:W-:Y:S02]  /*39f0*/  LEA R0, R10, UR6, 0x3 ;  /* 0x000000060a007c11 */ /* 0x000fe4000f8e18ff */
[----:B------:R-:W-:Y:S02]  /*3a00*/  SHF.L.U32 R5, R9, 0x1f, RZ ;  /* 0x0000001f09057819 */ /* 0x000fe400000006ff */
[----:B------:R-:W-:Y:S01]  /*3a10*/  PLOP3.LUT P0, PT, PT, PT, UP3, 0x80, 0x8 ;  /* 0x000000000008781c */ /* 0x000fe20003f0f038 */
[----:B------:R-:W-:Y:S01]  /*3a20*/  VIADD R3, R0, 0x1a0 ;  /* 0x000001a000037836 */ /* 0x000fe20000000000 */
[----:B-1----:R-:W1:Y:S02]  /*3a30*/  SYNCS.PHASECHK.TRANS64.TRYWAIT P1, [R0+URZ+0x190], R5 ;  /* 0x00019005000075a7 */ /* 0x002e6400080211ff */
[----:B-1--4-:R-:W-:Y:S09]  /*3a40*/  @!P1 BRA `(.L_x_70) ;  /* 0x0000006800789947 */ /* 0x012ff20003800000 */
.L_x_189:
[----:B------:R-:W-:Y:S01]  /*3a50*/  LEA R4, R10, UR6, 0x4 ;  /* 0x000000060a047c11 */ /* 0x000fe2000f8e20ff */
[----:B------:R-:W-:Y:S01]  /*3a60*/  @UP3 ULEA UR4, UR17, UR6, 0x3 ;  /* 0x0000000611043291 */ /* 0x000fe2000f8e18ff */
[----:B------:R-:W-:Y:S01]  /*3a70*/  PLOP3.LUT P2, PT, PT, PT, PT, 0x80, 0x8 ;  /* 0x000000000008781c */ /* 0x000fe20003f4f070 */
[----:B------:R-:W-:Y:S01]  /*3a80*/  ULEA UR9, UR18, UR6, 0x3 ;  /* 0x0000000612097291 */ /* 0x000fe2000f8e18ff */
[----:B------:R-:W-:Y:S02]  /*3a90*/  PRMT R3, RZ, 0x654, R3 ;  /* 0x00000654ff037816 */ /* 0x000fe40000000003 */
[----:B-1----:R-:W1:Y:S01]  /*3aa0*/  LDS.128 R4, [R4+0x220] ;  /* 0x0002200004047984 */ /* 0x002e620000000c00 */
[----:B------:R-:W-:Y:S02]  /*3ab0*/  @P0 SHF.L.U32 R2, R8, 0x1f, RZ ;  /* 0x0000001f08020819 */ /* 0x000fe400000006ff */
[----:B------:R-:W-:Y:S01]  /*3ac0*/  SHF.L.U32 R0, R11, 0x1f, RZ ;  /* 0x0000001f0b007819 */ /* 0x000fe200000006ff */
[----:B------:R-:W-:Y:S01]  /*3ad0*/  @!PT LDS RZ, [RZ] ;  /* 0x00000000fffff984 */ /* 0x000fe20000000800 */
[----:B------:R-:W-:Y:S01]  /*3ae0*/  @!PT LDS RZ, [RZ] ;  /* 0x00000000fffff984 */ /* 0x000fe20000000800 */
[----:B------:R-:W-:Y:S01]  /*3af0*/  @!PT LDS RZ, [RZ] ;  /* 0x00000000fffff984 */ /* 0x000fe20000000800 */
[----:B------:R-:W-:Y:S01]  /*3b00*/  @!PT LDS RZ, [RZ] ;  /* 0x00000000fffff984 */ /* 0x000fe20000000800 */
[----:B------:R2:W-:Y:S06]  /*3b10*/  MEMBAR.ALL.CTA ;  /* 0x0000000000007992 */ /* 0x0005ec0000008000 */
[----:B--2---:R-:W2:Y:S02]  /*3b20*/  FENCE.VIEW.ASYNC.S ;  /* 0x00000000000073c6 */ /* 0x004ea40000000000 */
[----:B--2---:R2:W-:Y:S01]  /*3b30*/  SYNCS.ARRIVE.TRANS64.RED.A1T0 RZ, [R3+URZ], RZ ;  /* 0x000000ff03ff79a7 */ /* 0x0045e200081004ff */
[----:B------:R2:W4:Y:S01]  /*3b40*/  @P0 SYNCS.PHASECHK.TRANS64.TRYWAIT P2, [UR4], R2 ;  /* 0x00000002ff0005a7 */ /* 0x0005220008041104 */
[----:B-1----:R-:W-:Y:S01]  /*3b50*/  LOP3.LUT P1, RZ, R6, 0x1, RZ, 0xc0, !PT ;  /* 0x0000000106ff7812 */ /* 0x002fe2000782c0ff */
[----:B------:R-:W1:Y:S02]  /*3b60*/  SYNCS.PHASECHK.TRANS64.TRYWAIT P0, [UR9+0x1d0], R0 ;  /* 0x0001d000ff0075a7 */ /* 0x000e640008001109 */
[----:B-12-4-:R-:W-:Y:S10]  /*3b70*/  @!P0 BRA `(.L_x_71) ;  /* 0x0000006800408947 */ /* 0x016ff40003800000 */
.L_x_191:
[----:B------:R-:W-:Y:S01]  /*3b80*/  IADD3 R10, PT, PT, R10, 0x1, RZ ;  /* 0x000000010a0a7810 */ /* 0x000fe20007ffe0ff */
[----:B------:R-:W-:Y:S06]  /*3b90*/  BRA.U !UP3, `(.L_x_72) ;  /* 0x000000010ba07547 */ /* 0x000fec000b800000 */
[----:B------:R-:W-:Y:S02]  /*3ba0*/  ULEA.HI UR8, UR18, UR18, URZ, 0x1 ;  /* 0x0000001212087291 */ /* 0x000fe4000f8f08ff */
[----:B------:R-:W-:Y:S02]  /*3bb0*/  UPLOP3.LUT UP4, UPT, UPT, UPT, UPT, 0x40, 0x4 ;  /* 0x000000000004789c */ /* 0x000fe40003f8e870 */
[----:B------:R-:W-:Y:S02]  /*3bc0*/  USHF.L.U32 UR4, UR8, 0x7, URZ ;  /* 0x0000000708047899 */ /* 0x000fe400080006ff */
[----:B------:R-:W-:Y:S02]  /*3bd0*/  ULOP3.LUT UR8, UR8, 0xffe, URZ, 0xc0, !UPT ;  /* 0x00000ffe08087892 */ /* 0x000fe4000f8ec0ff */
[----:B------:R-:W-:Y:S02]  /*3be0*/  ULOP3.LUT UR4, UR4, 0xffffff00, URZ, 0xc0, !UPT ;  /* 0xffffff0004047892 */ /* 0x000fe4000f8ec0ff */
[----:B------:R-:W-:-:S02]  /*3bf0*/  UIADD3 UR8, UPT, UPT, -UR8, UR18, URZ ;  /* 0x0000001208087290 */ /* 0x000fc4000fffe1ff */
[----:B------:R-:W-:Y:S01]  /*3c00*/  UIADD3 UR4, UPT, UPT, UR19, UR4, URZ ;  /* 0x0000000413047290 */ /* 0x000fe2000fffe0ff */
[----:B------:R-:W-:Y:S01]  /*3c10*/  UMOV UR16, UR10 ;  /* 0x0000000a00107c82 */ /* 0x000fe20008000000 */
[----:B------:R-:W-:Y:S02]  /*3c20*/  UMOV UR15, UR5 ;  /* 0x00000005000f7c82 */ /* 0x000fe40008000000 */
[----:B------:R-:W-:Y:S01]  /*3c30*/  ULEA UR8, UR8, UR4, 0x14 ;  /* 0x0000000408087291 */ /* 0x000fe2000f8ea0ff */
[----:B------:R-:W-:-:S11]  /*3c40*/  UMOV UR14, UR17 ;  /* 0x00000011000e7c82 */ /* 0x000fd60008000000 */
.L_x_75:
[----:B------:R-:W-:Y:S02]  /*3c50*/  UIADD3 UR16, UPT, UPT, UR16, 0x1, URZ ;  /* 0x0000000110107890 */ /* 0x000fe4000fffe0ff */
[----:B--2---:R-:W-:Y:S02]  /*3c60*/  ULEA UR7, UR14, UR6, 0x3 ;  /* 0x000000060e077291 */ /* 0x004fe4000f8e18ff */
[----:B------:R-:W-:Y:S01]  /*3c70*/  UISETP.NE.AND UP0, UPT, UR16, URZ, UPT ;  /* 0x000000ff1000728c */ /* 0x000fe2000bf05270 */
[----:B----4-:R-:W-:Y:S10]  /*3c80*/  @P2 BRA `(.L_x_73) ;  /* 0x00000000000c2947 */ /* 0x010ff40003800000 */
[----:B-1----:R-:W-:Y:S04]  /*3c90*/  SHF.L.U32 R3, R8, 0x1f, RZ ;  /* 0x0000001f08037819 */ /* 0x002fe800000006ff */
[----:B------:R-:W1:Y:S02]  /*3ca0*/  SYNCS.PHASECHK.TRANS64.TRYWAIT P0, [UR7], R3 ;  /* 0x00000003ff0075a7 */ /* 0x000e640008001107 */
[----:B-1----:R-:W-:Y:S05]  /*3cb0*/  @!P0 BRA `(.L_x_74) ;  /* 0x0000006800088947 */ /* 0x002fea0003800000 */
.L_x_73:
[----:B------:R-:W-:Y:S01]  /*3cc0*/  UISETP.NE.AND UP1, UPT, UR15, 0x1, UPT ;  /* 0x000000010f00788c */ /* 0x000fe2000bf25270 */
[----:B------:R-:W-:Y:S01]  /*3cd0*/  PLOP3.LUT P2, PT, PT, PT, PT, 0x80, 0x8 ;  /* 0x000000000008781c */ /* 0x000fe20003f4f070 */
[----:B------:R-:W-:Y:S02]  /*3ce0*/  UIADD3 UR17, UPT, UPT, UR14, 0x1, URZ ;  /* 0x000000010e117890 */ /* 0x000fe4000fffe0ff */
[----:B------:R-:W-:Y:S02]  /*3cf0*/  ULEA UR22, UR14, UR12, 0x9 ;  /* 0x0000000c0e167291 */ /* 0x000fe4000f8e48ff */
[----:B------:R-:W-:Y:S01]  /*3d00*/  UISETP.NE.AND UP2, UPT, UR17, 0x14, UPT ;  /* 0x000000141100788c */ /* 0x000fe2000bf45270 */
[----:B------:R-:W-:Y:S01]  /*3d10*/  PLOP3.LUT P0, PT, PT, PT, UP1, 0x80, 0x8 ;  /* 0x000000000008781c */ /* 0x000fe20003f0f018 */
[----:B------:R-:W-:Y:S02]  /*3d20*/  ULEA UR24, UR14, UR11, 0x7 ;  /* 0x0000000b0e187291 */ /* 0x000fe4000f8e38ff */
[----:B------:R-:W-:Y:S02]  /*3d30*/  USEL UR13, URZ, 0x1, UP2 ;  /* 0x00000001ff0d7887 */ /* 0x000fe40009000000 */
[----:B------:R-:W-:Y:S02]  /*3d40*/  USEL UR17, UR17, URZ, UP2 ;  /* 0x000000ff11117287 */ /* 0x000fe40009000000 */
[----:B------:R-:W-:Y:S02]  /*3d50*/  UIADD3 UR7, UPT, UPT, UR7, 0xa0, URZ ;  /* 0x000000a007077890 */ /* 0x000fe4000fffe0ff */
[----:B------:R-:W-:Y:S01]  /*3d60*/  @UP1 ULEA UR4, UR17, UR6, 0x3 ;  /* 0x0000000611041291 */ /* 0x000fe2000f8e18ff */
[----:B------:R-:W-:Y:S01]  /*3d70*/  LOP3.LUT R8, R8, UR13, RZ, 0x3c, !PT ;  /* 0x0000000d08087c12 */ /* 0x000fe2000f8e3cff */
[----:B------:R-:W-:Y:S01]  /*3d80*/  UMOV UR23, 0xc0004010 ;  /* 0xc000401000177882 */ /* 0x000fe20000000000 */
[----:B------:R-:W-:Y:S01]  /*3d90*/  UMOV UR25, 0xc0004010 ;  /* 0xc000401000197882 */ /* 0x000fe20000000000 */
[----:B------:R-:W-:Y:S01]  /*3da0*/  UIADD3 UR15, UPT, UPT, UR15, -0x1, URZ ;  /* 0xffffffff0f0f7890 */ /* 0x000fe2000fffe0ff */
[----:B-1----:R-:W-:Y:S01]  /*3db0*/  @P0 SHF.L.U32 R0, R8, 0x1f, RZ ;  /* 0x0000001f08000819 */ /* 0x002fe200000006ff */
[----:B------:R-:W-:Y:S03]  /*3dc0*/  UMOV UR14, UR17 ;  /* 0x00000011000e7c82 */ /* 0x000fe60008000000 */
[----:B------:R2:W4:Y:S01]  /*3dd0*/  @P0 SYNCS.PHASECHK.TRANS64.TRYWAIT P2, [UR4], R0 ;  /* 0x00000000ff0005a7 */ /* 0x0005220008041104 */
[----:B------:R2:W-:Y:S01]  /*3de0*/  UTCIMMA gdesc[UR24], gdesc[UR22], tmem[UR8], tmem[UR20], idesc[UR21], UP4 ;  /* 0x00ff1416180075ea */ /* 0x0005e2000a000108 */
[----:B------:R-:W-:Y:S01]  /*3df0*/  UPLOP3.LUT UP4, UPT, UPT, UPT, UPT, 0x80, 0x8 ;  /* 0x000000000008789c */ /* 0x000fe20003f8f070 */
[----:B------:R2:W-:Y:S01]  /*3e00*/  UTCBAR [UR7], URZ ;  /* 0x000000ff070073e9 */ /* 0x0005e200080000ff */
[----:B------:R-:W-:Y:S09]  /*3e10*/  BRA.U UP0, `(.L_x_75) ;  /* 0xfffffffd008c7547 */ /* 0x000ff2000b83ffff */
.L_x_72:
[----:B------:R-:W-:Y:S01]  /*3e20*/  UIADD3 UR18, UPT, UPT, UR18, 0x1, URZ ;  /* 0x0000000112127890 */ /* 0x000fe2000fffe0ff */
[C---:B------:R-:W-:Y:S01]  /*3e30*/  ISETP.NE.AND P0, PT, R10.reuse, 0x2, PT ;  /* 0x000000020a00780c */ /* 0x040fe20003f05270 */
[----:B------:R-:W-:Y:S02]  /*3e40*/  UIADD3 UR9, UPT, UPT, UR9, 0x1b0, URZ ;  /* 0x000001b009097890 */ /* 0x000fe4000fffe0ff */
[----:B------:R-:W-:Y:S01]  /*3e50*/  UISETP.NE.AND UP0, UPT, UR18, 0x4, UPT ;  /* 0x000000041200788c */ /* 0x000fe2000bf05270 */
[----:B-12---:R-:W-:Y:S02]  /*3e60*/  SEL R0, RZ, 0x1, P0 ;  /* 0x00000001ff007807 */ /* 0x006fe40000000000 */
[----:B------:R-:W-:Y:S01]  /*3e70*/  SEL R10, R10, RZ, P0 ;  /* 0x000000ff0a0a7207 */ /* 0x000fe20000000000 */
[----:B------:R-:W-:Y:S01]  /*3e80*/  USEL UR4, URZ, 0x1, UP0 ;  /* 0x00000001ff047887 */ /* 0x000fe20008000000 */
[----:B------:R-:W-:Y:S01]  /*3e90*/  LOP3.LUT R9, R9, R0, RZ, 0x3c, !PT ;  /* 0x0000000009097212 */ /* 0x000fe200078e3cff */
[----:B------:R-:W-:Y:S01]  /*3ea0*/  USEL UR18, UR18, URZ, UP0 ;  /* 0x000000ff12127287 */ /* 0x000fe20008000000 */
[----:B------:R1:W-:Y:S03]  /*3eb0*/  UTCBAR [UR9], URZ ;  /* 0x000000ff090073e9 */ /* 0x0003e600080000ff */
[----:B------:R-:W-:Y:S01]  /*3ec0*/  LOP3.LUT R11, R11, UR4, RZ, 0x3c, !PT ;  /* 0x000000040b0b7c12 */ /* 0x000fe2000f8e3cff */
[----:B------:R-:W-:Y:S07]  /*3ed0*/  @P1 BRA `(.L_x_76) ;  /* 0xfffffff800c41947 */ /* 0x000fee000383ffff */
[----:B------:R-:W2:Y:S01]  /*3ee0*/  S2UR UR4, SR_CgaCtaId ;  /* 0x00000000000479c3 */ /* 0x000ea20000008800 */
[----:B------:R-:W-:Y:S01]  /*3ef0*/  ELECT P0, URZ, PT ;  /* 0x0000000000ff782f */ /* 0x000fe20003800000 */
[----:B------:R-:W-:Y:S01]  /*3f00*/  IMAD.MOV.U32 R0, RZ, RZ, 0x1 ;  /* 0x00000001ff007424 */ /* 0x000fe200078e00ff */
[----:B------:R-:W-:Y:S01]  /*3f10*/  UIADD3 UR6, UPT, UPT, UR6, 0x1d0, URZ ;  /* 0x000001d006067890 */ /* 0x000fe2000fffe0ff */
[----:B------:R-:W-:Y:S01]  /*3f20*/  SHF.L.U32 R3, R11, 0x1f, RZ ;  /* 0x0000001f0b037819 */ /* 0x000fe200000006ff */
[----:B------:R-:W-:-:S03]  /*3f30*/  UMOV UR5, 0x40 ;  /* 0x0000004000057882 */ /* 0x000fc60000000000 */
[----:B------:R-:W-:Y:S01]  /*3f40*/  UVIRTCOUNT.DEALLOC.SMPOOL 0x80 ;  /* 0x000000800000784c */ /* 0x000fe20000000000 */
[----:B--2---:R-:W-:Y:S02]  /*3f50*/  ULEA UR4, UR4, UR5, 0x18 ;  /* 0x0000000504047291 */ /* 0x004fe4000f8ec0ff */
[----:B------:R-:W-:-:S07]  /*3f60*/  ULEA UR5, UR18, UR6, 0x3 ;  /* 0x0000000612057291 */ /* 0x000fce000f8e18ff */
[----:B------:R2:W-:Y:S02]  /*3f70*/  @P0 STS.U8 [UR4+0x1c], R0 ;  /* 0x00001c00ff000988 */ /* 0x0005e40008000004 */
[----:B------:R-:W3:Y:S02]  /*3f80*/  SYNCS.PHASECHK.TRANS64.TRYWAIT P0, [UR5], R3 ;  /* 0x00000003ff0075a7 */ /* 0x000ee40008001105 */
[----:B--23--:R-:W-:Y:S05]  /*3f90*/  @!P0 BRA `(.L_x_77) ;  /* 0x0000006400688947 */ /* 0x00cfea0003800000 */
.L_x_194:
[----:B------:R-:W-:-:S04]  /*3fa0*/  UIADD3 UR7, UPT, UPT, UR18, 0x1, URZ ;  /* 0x0000000112077890 */ /* 0x000fc8000fffe0ff */
[----:B------:R-:W-:-:S04]  /*3fb0*/  UISETP.NE.AND UP0, UPT, UR7, 0x4, UPT ;  /* 0x000000040700788c */ /* 0x000fc8000bf05270 */
[----:B------:R-:W-:Y:S02]  /*3fc0*/  USEL UR8, URZ, 0x1, UP0 ;  /* 0x00000001ff087887 */ /* 0x000fe40008000000 */
[----:B------:R-:W-:-:S04]  /*3fd0*/  USEL UR7, UR7, URZ, UP0 ;  /* 0x000000ff07077287 */ /* 0x000fc80008000000 */
[----:B------:R-:W-:Y:S01]  /*3fe0*/  ULEA UR5, UR7, UR6, 0x3 ;  /* 0x0000000607057291 */ /* 0x000fe2000f8e18ff */
[----:B------:R-:W-:-:S04]  /*3ff0*/  LOP3.LUT R2, R11, UR8, RZ, 0x3c, !PT ;  /* 0x000000080b027c12 */ /* 0x000fc8000f8e3cff */
[----:B--2---:R-:W-:-:S04]  /*4000*/  SHF.L.U32 R3, R2, 0x1f, RZ ;  /* 0x0000001f02037819 */ /* 0x004fc800000006ff */
[----:B------:R-:W2:Y:S02]  /*4010*/  SYNCS.PHASECHK.TRANS64.TRYWAIT P0, [UR5], R3 ;  /* 0x00000003ff0075a7 */ /* 0x000ea40008001105 */
[----:B--2---:R-:W-:Y:S05]  /*4020*/  @!P0 BRA `(.L_x_78) ;  /* 0x00000064005c8947 */ /* 0x004fea0003800000 */
.L_x_196:
        /* <DEDUP_REMOVED lines=9> */
.L_x_198:
[----:B------:R-:W-:-:S04]  /*40c0*/  UIADD3 UR7, UPT, UPT, UR7, 0x1, URZ ;  /* 0x0000000107077890 */ /* 0x000fc8000fffe0ff */
[----:B------:R-:W-:-:S04]  /*40d0*/  UISETP.NE.AND UP0, UPT, UR7, 0x4, UPT ;  /* 0x000000040700788c */ /* 0x000fc8000bf05270 */
[----:B------:R-:W-:Y:S02]  /*40e0*/  USEL UR5, URZ, 0x1, UP0 ;  /* 0x00000001ff057887 */ /* 0x000fe40008000000 */
[----:B------:R-:W-:-:S04]  /*40f0*/  USEL UR7, UR7, URZ, UP0 ;  /* 0x000000ff07077287 */ /* 0x000fc80008000000 */
[----:B------:R-:W-:Y:S01]  /*4100*/  ULEA UR7, UR7, UR6, 0x3 ;  /* 0x0000000607077291 */ /* 0x000fe2000f8e18ff */
[----:B--2---:R-:W-:-:S04]  /*4110*/  LOP3.LUT R3, R2, UR5, RZ, 0x3c, !PT ;  /* 0x0000000502037c12 */ /* 0x004fc8000f8e3cff */
[----:B------:R-:W-:-:S04]  /*4120*/  SHF.L.U32 R3, R3, 0x1f, RZ ;  /* 0x0000001f03037819 */ /* 0x000fc800000006ff */
[----:B------:R-:W2:Y:S02]  /*4130*/  SYNCS.PHASECHK.TRANS64.TRYWAIT P0, [UR7], R3 ;  /* 0x00000003ff0075a7 */ /* 0x000ea40008001107 */
[----:B--2---:R-:W-:Y:S05]  /*4140*/  @!P0 BRA `(.L_x_80) ;  /* 0x0000006400448947 */ /* 0x004fea0003800000 */
.L_x_200:
[----:B------:R-:W-:Y:S01]  /*4150*/  NOP ;  /* 0x0000000000007918 */ /* 0x000fe20000000000 */
[----:B--2---:R-:W2:Y:S01]  /*4160*/  LDS R0, [UR4+0x14] ;  /* 0x00001404ff007984 */ /* 0x004ea20008000800 */
[----:B------:R-:W-:Y:S01]  /*4170*/  ULOP3.LUT UR6, UR19, 0xffff, URZ, 0xc0, !UPT ;  /* 0x0000ffff13067892 */ /* 0x000fe2000f8ec0ff */
[----:B------:R-:W-:Y:S01]  /*4180*/  UMOV UR8, 0xffff ;  /* 0x0000ffff00087882 */ /* 0x000fe20000000000 */
[----:B------:R-:W-:Y:S02]  /*4190*/  UMOV UR5, 0x1 ;  /* 0x0000000100057882 */ /* 0x000fe40000000000 */
[----:B------:R-:W-:-:S04]  /*41a0*/  USHF.R.U32.HI UR6, URZ, 0x5, UR6 ;  /* 0x00000005ff067899 */ /* 0x000fc80008011606 */
[----:B------:R-:W-:Y:S02]  /*41b0*/  USHF.L.U32 UR8, UR8, UR6, URZ ;  /* 0x0000000608087299 */ /* 0x000fe400080006ff */
[----:B------:R-:W-:-:S04]  /*41c0*/  USHF.L.U32 UR5, UR5, UR6, URZ ;  /* 0x0000000605057299 */ /* 0x000fc800080006ff */
[----:B--2---:R-:W-:-:S04]  /*41d0*/  LOP3.LUT R0, R0, UR8, RZ, 0xc0, !PT ;  /* 0x0000000800007c12 */ /* 0x004fc8000f8ec0ff */
[----:B------:R-:W-:-:S13]  /*41e0*/  ISETP.NE.AND P0, PT, R0, UR8, PT ;  /* 0x0000000800007c0c */ /* 0x000fda000bf05270 */
[----:B------:R-:W-:Y:S05]  /*41f0*/  @P0 BRA `(.L_x_81) ;  /* 0x0000000000580947 */ /* 0x000fea0003800000 */
[----:B------:R-:W2:Y:S02]  /*4200*/  LDS R0, [UR4+0x18] ;  /* 0x00001804ff007984 */ /* 0x000ea40008000800 */
[----:B--2---:R-:W-:-:S04]  /*4210*/  LOP3.LUT R0, R0, UR5, RZ, 0xc0, !PT ;  /* 0x0000000500007c12 */ /* 0x004fc8000f8ec0ff */
[----:B------:R-:W-:-:S13]  /*4220*/  ISETP.NE.AND P0, PT, R0, UR5, PT ;  /* 0x0000000500007c0c */ /* 0x000fda000bf05270 */
[----:B------:R-:W-:Y:S05]  /*4230*/  @P0 BRA `(.L_x_82) ;  /* 0x00000000003c0947 */ /* 0x000fea0003800000 */
[----:B------:R-:W2:Y:S01]  /*4240*/  S2R R2, SR_LANEID ;  /* 0x0000000000027919 */ /* 0x000ea20000000000 */
[----:B------:R-:W-:Y:S01]  /*4250*/  ULOP3.LUT UR8, URZ, UR8, URZ, 0x33, !UPT ;  /* 0x00000008ff087292 */ /* 0x000fe2000f8e33ff */
[----:B------:R-:W-:Y:S01]  /*4260*/  LOP3.LUT R4, RZ, UR5, RZ, 0x33, !PT ;  /* 0x00000005ff047c12 */ /* 0x000fe2000f8e33ff */
[----:B------:R-:W-:Y:S02]  /*4270*/  VOTEU.ANY UR7, UPT, PT ;  /* 0x0000000000077886 */ /* 0x000fe400038e0100 */
[----:B------:R-:W-:Y:S01]  /*4280*/  UFLO.U32 UR7, UR7 ;  /* 0x00000007000772bd */ /* 0x000fe200080e0000 */
[----:B------:R-:W3:Y:S01]  /*4290*/  REDUX UR5, R4 ;  /* 0x00000000040573c4 */ /* 0x000ee20000000000 */
[----:B------:R-:W-:-:S06]  /*42a0*/  IMAD.U32 R0, RZ, RZ, UR8 ;  /* 0x00000008ff007e24 */ /* 0x000fcc000f8e00ff */
[----:B------:R1:W-:Y:S01]  /*42b0*/  UTCATOMSWS.AND URZ, UR8 ;  /* 0x0000000800ff79e3 */ /* 0x0003e20008000000 */
[----:B------:R-:W4:Y:S01]  /*42c0*/  REDUX UR6, R0 ;  /* 0x00000000000673c4 */ /* 0x000f220000000000 */
[----:B--2---:R-:W-:Y:S01]  /*42d0*/  ISETP.EQ.U32.AND P0, PT, R2, UR7, PT ;  /* 0x0000000702007c0c */ /* 0x004fe2000bf02070 */
[----:B---3--:R-:W-:Y:S01]  /*42e0*/  IMAD.U32 R2, RZ, RZ, UR5 ;  /* 0x00000005ff027e24 */ /* 0x008fe2000f8e00ff */
[----:B----4-:R-:W-:-:S11]  /*42f0*/  MOV R3, UR6 ;  /* 0x0000000600037c02 */ /* 0x010fd60008000f00 */
[----:B------:R1:W-:Y:S04]  /*4300*/  @P0 ATOMS.AND RZ, [UR4+0x14], R3 ;  /* 0x00001403ffff098c */ /* 0x0003e8000a800004 */
[----:B------:R1:W-:Y:S01]  /*4310*/  @P0 ATOMS.AND RZ, [UR4+0x18], R2 ;  /* 0x00001802ffff098c */ /* 0x0003e2000a800004 */
[----:B------:R-:W-:Y:S05]  /*4320*/  BRA `(.L_x_83) ;  /* 0x0000000000147947 */ /* 0x000fea0003800000 */
.L_x_82:
[----:B------:R-:W-:Y:S02]  /*4330*/  MOV R2, 0x4350 ;  /* 0x0000435000027802 */ /* 0x000fe40000000f00 */
[----:B-1--45:R-:W-:Y:S05]  /*4340*/  CALL.REL.NOINC `($__internal_0_$__cuda_sm10x_tcgen05_guardrail_trap_col_being_dealloced_not_returned_by_alloc) ;  /* 0x0000006800287944 */ /* 0x032fea0003c00000 */
[----:B------:R-:W-:Y:S05]  /*4350*/  BRA `(.L_x_83) ;  /* 0x0000000000087947 */ /* 0x000fea0003800000 */
.L_x_81:
[----:B------:R-:W-:Y:S02]  /*4360*/  MOV R2, 0x4380 ;  /* 0x0000438000027802 */ /* 0x000fe40000000f00 */
[----:B-1--45:R-:W-:Y:S05]  /*4370*/  CALL.REL.NOINC `($__internal_2_$__cuda_sm10x_tcgen05_guardrail_trap_unallocated_columns_being_dealloced) ;  /* 0x0000006800347944 */ /* 0x032fea0003c00000 */
.L_x_83:
[----:B------:R-:W-:Y:S01]  /*4380*/  NOP ;  /* 0x0000000000007918 */ /* 0x000fe20000000000 */
[----:B-1----:R-:W-:Y:S05]  /*4390*/  EXIT ;  /* 0x000000000000794d */ /* 0x002fea0003800000 */
.L_x_65:
[----:B------:R-:W-:-:S09]  /*43a0*/  UISETP.NE.OR UP2, UPT, UR8, 0x3, !UP2 ;  /* 0x000000030800788c */ /* 0x000fd2000d745670 */
[----:B------:R-:W-:Y:S05]  /*43b0*/  BRA.U UP2, `(.L_x_84) ;  /* 0x0000001102147547 */ /* 0x000fea000b800000 */
[----:B------:R-:W1:Y:S01]  /*43c0*/  LDC R0, c[0x0][0xb30] ;  /* 0x0002cc00ff007b82 */ /* 0x000e620000000800 */
[----:B------:R-:W2:Y:S01]  /*43d0*/  LDCU.64 UR8, c[0x0][0x888] ;  /* 0x00011100ff0877ac */ /* 0x000ea20008000a00 */
[----:B------:R-:W-:Y:S02]  /*43e0*/  HFMA2 R29, -RZ, RZ, 0, 0 ;  /* 0x00000000ff1d7431 */ /* 0x000fe400000001ff */
[----:B------:R-:W-:Y:S01]  /*43f0*/  IMAD.MOV.U32 R31, RZ, RZ, 0x1 ;  /* 0x00000001ff1f7424 */ /* 0x000fe200078e00ff */
[----:B------:R-:W-:Y:S01]  /*4400*/  MOV R23, 0x1000 ;  /* 0x0000100000177802 */ /* 0x000fe20000000f00 */
[----:B------:R-:W4:Y:S01]  /*4410*/  LDCU.64 UR4, c[0x0][0x890] ;  /* 0x00011200ff0477ac */ /* 0x000f220008000a00 */
[----:B------:R-:W-:Y:S01]  /*4420*/  IMAD.MOV.U32 R30, RZ, RZ, RZ ;  /* 0x000000ffff1e7224 */ /* 0x000fe200078e00ff */
[----:B------:R-:W3:Y:S01]  /*4430*/  LDC R19, c[0x0][0x370] ;  /* 0x0000dc00ff137b82 */ /* 0x000ee20000000800 */
[----:B------:R-:W-:Y:S01]  /*4440*/  UMOV UR7, 0x400 ;  /* 0x0000040000077882 */ /* 0x000fe20000000000 */
[----:B------:R-:W-:-:S02]  /*4450*/  UPLOP3.LUT UP1, UPT, UPT, UPT, UPT, 0x40, 0x4 ;  /* 0x000000000004789c */ /* 0x000fc40003f2e870 */
[----:B------:R-:W-:-:S04]  /*4460*/  ULEA UR7, UR37, UR7, 0x18 ;  /* 0x0000000725077291 */ /* 0x000fc8000f8ec0ff */
[----:B------:R-:W3:Y:S01]  /*4470*/  LDC R2, c[0x0][0xb0c] ;  /* 0x0002c300ff027b82 */ /* 0x000ee20000000800 */
[----:B------:R-:W-:Y:S02]  /*4480*/  UIADD3 UR13, UPT, UPT, UR7, 0x158, URZ ;  /* 0x00000158070d7890 */ /* 0x000fe4000fffe0ff */
[----:B--2---:R-:W-:Y:S02]  /*4490*/  UISETP.NE.U32.AND UP2, UPT, UR8, URZ, UPT ;  /* 0x000000ff0800728c */ /* 0x004fe4000bf45070 */
[----:B------:R-:W-:Y:S02]  /*44a0*/  UIADD3 UR33, UPT, UPT, UR7, 0x140, URZ ;  /* 0x0000014007217890 */ /* 0x000fe4000fffe0ff */
[----:B----4-:R-:W-:Y:S01]  /*44b0*/  UISETP.NE.U32.AND UP3, UPT, UR4, URZ, UPT ;  /* 0x000000ff0400728c */ /* 0x010fe2000bf65070 */
[----:B------:R-:W2:Y:S01]  /*44c0*/  LDC R18, c[0x0][0xb20] ;  /* 0x0002c800ff127b82 */ /* 0x000ea20000000800 */
[----:B-1----:R-:W-:Y:S01]  /*44d0*/  ISETP.NE.AND P1, PT, R0, 0x1, PT ;  /* 0x000000010000780c */ /* 0x002fe20003f25270 */
[----:B------:R-:W-:-:S02]  /*44e0*/  UISETP.NE.AND.EX UP2, UPT, UR9, URZ, UPT, UP2 ;  /* 0x000000ff0900728c */ /* 0x000fc4000bf45320 */
[----:B------:R-:W-:Y:S02]  /*44f0*/  UIADD3 UR25, UPT, UPT, UR7, 0x148, URZ ;  /* 0x0000014807197890 */ /* 0x000fe4000fffe0ff */
[----:B------:R-:W-:Y:S02]  /*4500*/  UIADD3 UR17, UPT, UPT, UR7, 0x150, URZ ;  /* 0x0000015007117890 */ /* 0x000fe4000fffe0ff */
[----:B------:R-:W1:Y:S01]  /*4510*/  LDC.64 R32, c[0x0][0x348] ;  /* 0x0000d200ff207b82 */ /* 0x000e620000000a00 */
[----:B------:R-:W-:Y:S02]  /*4520*/  UPRMT UR13, UR37, 0x654, UR13 ;  /* 0x00000654250d7896 */ /* 0x000fe4000800000d */
[----:B------:R-:W-:-:S05]  /*4530*/  UISETP.NE.AND.EX UP3, UPT, UR5, URZ, UPT, UP3 ;  /* 0x000000ff0500728c */ /* 0x000fca000bf65330 */
[----:B------:R-:W4:Y:S08]  /*4540*/  LDC.64 R16, c[0x0][0xb10] ;  /* 0x0002c400ff107b82 */ /* 0x000f300000000a00 */
[----:B------:R-:W1:Y:S08]  /*4550*/  LDC.64 R6, c[0x0][0xb18] ;  /* 0x0002c600ff067b82 */ /* 0x000e700000000a00 */
[----:B------:R-:W1:Y:S08]  /*4560*/  LDC.64 R4, c[0x0][0xb28] ;  /* 0x0002ca00ff047b82 */ /* 0x000e700000000a00 */
[----:B--23--:R-:W1:Y:S02]  /*4570*/  LDC R22, c[0x0][0x374] ;  /* 0x0000dd00ff167b82 */ /* 0x00ce640000000800 */
.L_x_95:
[C---:B------:R-:W-:Y:S02]  /*4580*/  LEA R0, R30.reuse, UR7, 0x3 ;  /* 0x000000071e007c11 */ /* 0x040fe4000f8e18ff */
[----:B------:R-:W-:Y:S02]  /*4590*/  SHF.L.U32 R3, R29, 0x1f, RZ ;  /* 0x0000001f1d037819 */ /* 0x000fe400000006ff */
[----:B------:R-:W-:Y:S02]  /*45a0*/  LEA R24, R30, UR7, 0x4 ;  /* 0x000000071e187c11 */ /* 0x000fe4000f8e20ff */
[----:B--2---:R-:W2:Y:S02]  /*45b0*/  SYNCS.PHASECHK.TRANS64.TRYWAIT P0, [R0+URZ+0x190], R3 ;  /* 0x00019003000075a7 */ /* 0x004ea400080011ff */
[----:B--2---:R-:W-:Y:S05]  /*45c0*/  @!P0 BRA `(.L_x_85) ;  /* 0x00000060003c8947 */ /* 0x004fea0003800000 */
.L_x_201:
[----:B------:R-:W-:Y:S01]  /*45d0*/  ISETP.GE.AND P0, PT, R40, 0x1, PT ;  /* 0x000000012800780c */ /* 0x000fe20003f06270 */
[----:B------:R-:W3:Y:S01]  /*45e0*/  LDS.128 R24, [R24+0x220] ;  /* 0x0002200018187984 */ /* 0x000ee20000000c00 */
[----:B--2---:R-:W-:Y:S01]  /*45f0*/  VIADD R0, R0, 0x1a0 ;  /* 0x000001a000007836 */ /* 0x004fe20000000000 */
[----:B------:R-:W-:Y:S01]  /*4600*/  @!PT LDS RZ, [RZ] ;  /* 0x00000000fffff984 */ /* 0x000fe20000000800 */
[----:B------:R-:W-:Y:S01]  /*4610*/  @!PT LDS RZ, [RZ] ;  /* 0x00000000fffff984 */ /* 0x000fe20000000800 */
[----:B------:R-:W-:Y:S01]  /*4620*/  @!PT LDS RZ, [RZ] ;  /* 0x00000000fffff984 */ /* 0x000fe20000000800 */
[----:B------:R-:W-:Y:S01]  /*4630*/  @!PT LDS RZ, [RZ] ;  /* 0x00000000fffff984 */ /* 0x000fe20000000800 */
[----:B------:R2:W-:Y:S06]  /*4640*/  MEMBAR.ALL.CTA ;  /* 0x0000000000007992 */ /* 0x0005ec0000008000 */
[----:B--2---:R-:W2:Y:S01]  /*4650*/  FENCE.VIEW.ASYNC.S ;  /* 0x00000000000073c6 */ /* 0x004ea20000000000 */
[----:B------:R-:W-:Y:S04]  /*4660*/  PRMT R0, RZ, 0x654, R0 ;  /* 0x00000654ff007816 */ /* 0x000fe80000000000 */
[----:B--2---:R2:W-:Y:S01]  /*4670*/  SYNCS.ARRIVE.TRANS64.RED.A1T0 RZ, [R0+URZ], RZ ;  /* 0x000000ff00ff79a7 */ /* 0x0045e200081004ff */
[----:B---3--:R-:W-:Y:S11]  /*4680*/  LOP3.LUT P3, RZ, R26, 0x1, RZ, 0xc0, !PT ;  /* 0x000000011aff7812 */ /* 0x008ff6000786c0ff */
[----:B------:R-:W-:Y:S02]  /*4690*/  @!UPT UIADD3 URZ, UPT, UPT, URZ, URZ, URZ ;  /* 0x000000fffffff290 */ /* 0x000fe4000fffe0ff */
[----:B------:R-:W-:Y:S02]  /*46a0*/  @P3 MOV R13, R24 ;  /* 0x00000018000d3202 */ /* 0x000fe40000000f00 */
[----:B------:R-:W-:Y:S01]  /*46b0*/  @P3 LOP3.LUT R8, R25, 0xffff, RZ, 0xc0, !PT ;  /* 0x0000ffff19083812 */ /* 0x000fe200078ec0ff */
[----:B--2---:R-:W-:Y:S06]  /*46c0*/  @!P0 BRA `(.L_x_86) ;  /* 0x0000000000a48947 */ /* 0x004fec0003800000 */
[----:B-1----:R-:W-:Y:S01]  /*46d0*/  IMAD.HI.U32 R35, R22, R7, RZ ;  /* 0x0000000716237227 */ /* 0x002fe200078e00ff */
[----:B------:R-:W-:Y:S02]  /*46e0*/  ISETP.NE.AND P0, PT, R6, 0x1, PT ;  /* 0x000000010600780c */ /* 0x000fe40003f05270 */
[----:B------:R-:W-:Y:S01]  /*46f0*/  ISETP.NE.AND P2, PT, R40, 0x1, PT ;  /* 0x000000012800780c */ /* 0x000fe20003f45270 */
[----:B----4-:R-:W-:Y:S01]  /*4700*/  IMAD.HI.U32 R34, R19, R16, RZ ;  /* 0x0000001013227227 */ /* 0x010fe200078e00ff */
[----:B------:R-:W-:Y:S02]  /*4710*/  SHF.R.U32.HI R35, RZ, R18, R35 ;  /* 0x00000012ff237219 */ /* 0x000fe40000011623 */
[----:B------:R-:W-:Y:S01]  /*4720*/  ISETP.NE.AND P4, PT, R2, 0x1, PT ;  /* 0x000000010200780c */ /* 0x000fe20003f85270 */
[----:B------:R-:W-:Y:S01]  /*4730*/  IMAD.HI.U32 R36, R13, R16, RZ ;  /* 0x000000100d247227 */ /* 0x000fe200078e00ff */
[----:B------:R-:W-:Y:S02]  /*4740*/  SHF.R.U32.HI R34, RZ, R17, R34 ;  /* 0x00000011ff227219 */ /* 0x000fe40000011622 */
[----:B------:R-:W-:Y:S01]  /*4750*/  SEL R3, R22, R35, !P0 ;  /* 0x0000002316037207 */ /* 0x000fe20004000000 */
[C---:B------:R-:W-:Y:S01]  /*4760*/  IMAD.HI.U32 R35, R8.reuse, R7, RZ ;  /* 0x0000000708237227 */ /* 0x040fe200078e00ff */
[----:B------:R-:W-:Y:S02]  /*4770*/  SEL R11, R19, R34, !P4 ;  /* 0x00000022130b7207 */ /* 0x000fe40006000000 */
[----:B------:R-:W-:Y:S01]  /*4780*/  SHF.R.U32.HI R36, RZ, R17, R36 ;  /* 0x00000011ff247219 */ /* 0x000fe20000011624 */
[----:B------:R-:W-:Y:S01]  /*4790*/  IMAD.HI.U32 R38, R3, R4, RZ ;  /* 0x0000000403267227 */ /* 0x000fe200078e00ff */
[----:B------:R-:W-:Y:S03]  /*47a0*/  SHF.R.U32.HI R35, RZ, R18, R35 ;  /* 0x00000012ff237219 */ /* 0x000fe60000011623 */
[----:B------:R-:W-:Y:S01]  /*47b0*/  IMAD.HI.U32 R34, R11, R4, RZ ;  /* 0x000000040b227227 */ /* 0x000fe200078e00ff */
[----:B------:R-:W-:Y:S02]  /*47c0*/  @P2 SHF.R.U32.HI R3, RZ, R5, R38 ;  /* 0x00000005ff032219 */ /* 0x000fe40000011626 */
[----:B------:R-:W-:Y:S02]  /*47d0*/  SEL R9, R8, R35, !P0 ;  /* 0x0000002308097207 */ /* 0x000fe40004000000 */
[----:B------:R-:W-:Y:S01]  /*47e0*/  @P2 SHF.R.U32.HI R11, RZ, R5, R34 ;  /* 0x00000005ff0b2219 */ /* 0x000fe20000011622 */
[C---:B------:R-:W-:Y:S01]  /*47f0*/  IMAD R10, R40.reuse, R3, RZ ;  /* 0x00000003280a7224 */ /* 0x040fe200078e02ff */
[----:B------:R-:W-:Y:S01]  /*4800*/  SEL R3, R13, R36, !P4 ;  /* 0x000000240d037207 */ /* 0x000fe20006000000 */
[C---:B------:R-:W-:Y:S03]  /*4810*/  IMAD.HI.U32 R14, R9.reuse, R4, RZ ;  /* 0x00000004090e7227 */ /* 0x040fe600078e00ff */
[----:B------:R-:W-:Y:S01]  /*4820*/  ISETP.GE.AND P0, PT, R9, R10, PT ;  /* 0x0000000a0900720c */ /* 0x000fe20003f06270 */
[C---:B------:R-:W-:Y:S01]  /*4830*/  IMAD R12, R40.reuse, R11, RZ ;  /* 0x0000000b280c7224 */ /* 0x040fe200078e02ff */
[-C--:B------:R-:W-:Y:S04]  /*4840*/  SHF.R.U32.HI R14, RZ, R5.reuse, R14 ;  /* 0x00000005ff0e7219 */ /* 0x080fe8000001160e */
[----:B------:R-:W-:Y:S02]  /*4850*/  ISETP.GE.OR P0, PT, R3, R12, P0 ;  /* 0x0000000c0300720c */ /* 0x000fe40000706670 */
[----:B------:R-:W-:Y:S05]  /*4860*/  SEL R15, R9, R14, !P2 ;  /* 0x0000000e090f7207 */ /* 0x000fea0005000000 */
[----:B------:R-:W-:Y:S04]  /*4870*/  IMAD.MOV R14, RZ, RZ, -R15 ;  /* 0x000000ffff0e7224 */ /* 0x000fe800078e0a0f */
[----:B------:R-:W-:Y:S02]  /*4880*/  IMAD R14, R40, R14, R9 ;  /* 0x0000000e280e7224 */ /* 0x000fe400078e0209 */
[C---:B------:R-:W-:Y:S05]  /*4890*/  @!P0 IMAD.HI.U32 R10, R3.reuse, R4, RZ ;  /* 0x00000004030a8227 */ /* 0x040fea00078e00ff */
[----:B------:R-:W-:Y:S04]  /*48a0*/  @!P0 SHF.R.U32.HI R10, RZ, R5, R10 ;  /* 0x00000005ff0a8219 */ /* 0x000fe8000001160a */
[----:B------:R-:W-:Y:S01]  /*48b0*/  @!P0 SEL R0, R3, R10, !P2 ;  /* 0x0000000a03008207 */ /* 0x000fe20005000000 */
[----:B------:R-:W-:Y:S03]  /*48c0*/  IMAD.MOV R10, RZ, RZ, -R3 ;  /* 0x000000ffff0a7224 */ /* 0x000fe600078e0a03 */
[----:B------:R-:W-:Y:S01]  /*48d0*/  @!P0 IADD3 R15, PT, PT, R15, -R0, RZ ;  /* 0x800000000f0f8210 */ /* 0x000fe20007ffe0ff */
[----:B------:R-:W-:Y:S01]  /*48e0*/  @!P0 IMAD R0, R11, R14, R0 ;  /* 0x0000000e0b008224 */ /* 0x000fe200078e0200 */
[----:B------:R-:W-:Y:S01]  /*48f0*/  IADD3 R11, PT, PT, -R9, RZ, RZ ;  /* 0x000000ff090b7210 */ /* 0x000fe20007ffe1ff */
[----:B------:R-:W-:Y:S02]  /*4900*/  IMAD R13, R2, R10, R13 ;  /* 0x0000000a020d7224 */ /* 0x000fe400078e020d */
[----:B------:R-:W-:Y:S02]  /*4910*/  @!P0 IMAD R9, R15, R40, R3 ;  /* 0x000000280f098224 */ /* 0x000fe400078e0203 */
[----:B------:R-:W-:Y:S02]  /*4920*/  @!P0 IMAD.MOV.U32 R3, RZ, RZ, R0 ;  /* 0x000000ffff038224 */ /* 0x000fe400078e0000 */
[----:B------:R-:W-:Y:S02]  /*4930*/  IMAD R8, R6, R11, R8 ;  /* 0x0000000b06087224 */ /* 0x000fe400078e0208 */
[----:B------:R-:W-:Y:S02]  /*4940*/  IMAD R13, R3, R2, R13 ;  /* 0x00000002030d7224 */ /* 0x000fe400078e020d */
[----:B------:R-:W-:Y:S02]  /*4950*/  IMAD R8, R9, R6, R8 ;  /* 0x0000000609087224 */ /* 0x000fe400078e0208 */
.L_x_86:
[----:B------:R-:W-:Y:S05]  /*4960*/  BRA.U UP1, `(.L_x_87) ;  /* 0x0000000101107547 */ /* 0x000fea000b800000 */
[----:B------:R-:W-:Y:S04]  /*4970*/  MOV R0, UR6 ;  /* 0x0000000600007c02 */ /* 0x000fe80008000f00 */
[----:B------:R-:W-:Y:S04]  /*4980*/  SHF.L.U32 R3, R0, 0x1f, RZ ;  /* 0x0000001f00037819 */ /* 0x000fe800000006ff */
[----:B------:R-:W2:Y:S02]  /*4990*/  SYNCS.PHASECHK.TRANS64.TRYWAIT P0, [UR7+0x188], R3 ;  /* 0x00018803ff0075a7 */ /* 0x000ea40008001107 */
[----:B--2---:R-:W-:Y:S05]  /*49a0*/  @!P0 BRA `(.L_x_88) ;  /* 0x0000005c00588947 */ /* 0x004fea0003800000 */
.L_x_87:
[----:B------:R-:W-:Y:S02]  /*49b0*/  R2UR UR35, R21 ;  /* 0x00000000152372ca */ /* 0x000fe400000e0000 */
[----:B------:R-:W-:Y:S02]  /*49c0*/  R2UR UR34, R20 ;  /* 0x00000000142272ca */ /* 0x000fe400000e0000 */
[----:B------:R-:W-:Y:S02]  /*49d0*/  ISETP.NE.U32.AND P2, PT, RZ, UR4, PT ;  /* 0x00000004ff007c0c */ /* 0x000fe4000bf45070 */
[----:B------:R-:W-:Y:S02]  /*49e0*/  SHF.L.U32 R12, R31, 0x1f, RZ ;  /* 0x0000001f1f0c7819 */ /* 0x000fe400000006ff */
[----:B------:R-:W-:Y:S05]  /*49f0*/  ISETP.NE.AND.EX P2, PT, RZ, UR5, PT, P2 ;  /* 0x00000005ff007c0c */ /* 0x000fea000bf45320 */
[----:B------:R-:W-:Y:S02]  /*4a00*/  USHF.L.U32 UR35, UR35, 0x6, URZ ;  /* 0x0000000623237899 */ /* 0x000fe400080006ff */
[----:B------:R-:W-:Y:S01]  /*4a10*/  USHF.L.U32 UR34, UR34, 0x8, URZ ;  /* 0x0000000822227899 */ /* 0x000fe200080006ff */
[----:B------:R-:W-:Y:S11]  /*4a20*/  BRA.U !UP3, `(.L_x_89) ;  /* 0x000000010b347547 */ /* 0x000ff6000b800000 */
[----:B------:R-:W-:Y:S01]  /*4a30*/  UPLOP3.LUT UP0, UPT, UPT, UPT, UP2, 0x80, 0x8 ;  /* 0x000000000008789c */ /* 0x000fe20003f0f020 */
[----:B--2---:R-:W-:Y:S02]  /*4a40*/  HFMA2 R0, -RZ, RZ, 0, 5.9604644775390625e-08 ;  /* 0x00000001ff007431 */ /* 0x004fe400000001ff */
[----:B------:R-:W-:Y:S03]  /*4a50*/  IMAD.MOV.U32 R91, RZ, RZ, 0x1 ;  /* 0x00000001ff5b7424 */ /* 0x000fe600078e00ff */
[----:B------:R-:W-:Y:S05]  /*4a60*/  PLOP3.LUT P0, PT, PT, PT, UP0, 0x80, 0x8 ;  /* 0x000000000008781c */ /* 0x000fea0003f0f008 */
[----:B------:R-:W2:Y:S01]  /*4a70*/  @UP0 LDCU.64 UR10, c[0x0][0x888] ;  /* 0x00011100ff0a07ac */ /* 0x000ea20008000a00 */
[----:B------:R-:W-:Y:S07]  /*4a80*/  @UP0 UIMAD UR8, UR36, UR4, URZ ;  /* 0x00000004240802a4 */ /* 0x000fee000f8e02ff */
[----:B------:R-:W-:Y:S01]  /*4a90*/  @!P0 PRMT R91, R0, 0x7610, R91 ;  /* 0x00007610005b8816 */ /* 0x000fe2000000005b */
[----:B--2---:R-:W-:Y:S03]  /*4aa0*/  @UP0 UIMAD.WIDE UR10, UR8, 0x4, UR10 ;  /* 0x00000004080a08a5 */ /* 0x004fe6000f8e020a */
[----:B------:R-:W2:Y:S03]  /*4ab0*/  @!UP0 LDCU UR8, c[0x0][0x880] ;  /* 0x00011000ff0887ac */ /* 0x000ea60008000800 */
[----:B------:R-:W-:Y:S01]  /*4ac0*/  IMAD.U32 R10, RZ, RZ, UR10 ;  /* 0x0000000aff0a7e24 */ /* 0x000fe2000f8e00ff */
[----:B------:R-:W-:Y:S05]  /*4ad0*/  MOV R11, UR11 ;  /* 0x0000000b000b7c02 */ /* 0x000fea0008000f00 */
[----:B-----5:R3:W5:Y:S02]  /*4ae0*/  @P0 LDG.E R50, desc[UR46][R10.64] ;  /* 0x0000002e0a320981 */ /* 0x020764000c1e1900 */
[----:B--23--:R-:W-:Y:S07]  /*4af0*/  @!P0 IMAD.U32 R50, RZ, RZ, UR8 ;  /* 0x00000008ff328e24 */ /* 0x00cfee000f8e00ff */
.L_x_89:
[----:B-----5:R-:W-:Y:S01]  /*4b00*/  @!P2 ISETP.EQ.AND P0, PT, R50, RZ, PT ;  /* 0x000000ff3200a20c */ /* 0x020fe20003f02270 */
[----:B------:R-:W-:Y:S01]  /*4b10*/  @!UPT UIADD3 URZ, UPT, UPT, URZ, URZ, URZ ;  /* 0x000000fffffff290 */ /* 0x000fe2000fffe0ff */
[----:B------:R-:W-:Y:S11]  /*4b20*/  @!P2 BRA `(.L_x_90) ;  /* 0x000000000014a947 */ /* 0x000ff60003800000 */
[----:B------:R-:W-:Y:S02]  /*4b30*/  LOP3.LUT P2, RZ, R91, 0xff, RZ, 0xc0, !PT ;  /* 0x000000ff5bff7812 */ /* 0x000fe4000784c0ff */
[----:B------:R-:W-:Y:S04]  /*4b40*/  PLOP3.LUT P0, PT, PT, PT, UP0, 0x80, 0x8 ;  /* 0x000000000008781c */ /* 0x000fe80003f0f008 */
[----:B------:R-:W-:Y:S07]  /*4b50*/  PLOP3.LUT P0, PT, P0, PT, PT, 0x8, 0x80 ;  /* 0x000000000080781c */ /* 0x000fee000070e170 */
[----:B------:R-:W-:Y:S11]  /*4b60*/  @P2 ISETP.EQ.AND P0, PT, R50, RZ, PT ;  /* 0x000000ff3200220c */ /* 0x000ff60003f02270 */
[----:B------:R-:W-:Y:S02]  /*4b70*/  @!UPT UIADD3 URZ, UPT, UPT, URZ, URZ, URZ ;  /* 0x000000fffffff290 */ /* 0x000fe4000fffe0ff */
.L_x_90:
[----:B------:R-:W3:Y:S01]  /*4b80*/  SYNCS.PHASECHK.TRANS64.TRYWAIT P2, [UR7+0x160], R12 ;  /* 0x0001600cff0075a7 */ /* 0x000ee20008041107 */
[----:B------:R-:W-:Y:S04]  /*4b90*/  ELECT P4, URZ, PT ;  /* 0x0000000000ff782f */ /* 0x000fe80003880000 */
[----:B------:R-:W-:Y:S11]  /*4ba0*/  PLOP3.LUT P4, PT, P0, P4, PT, 0xf2, 0x2f ;  /* 0x00000000002f781c */ /* 0x000ff60000789e72 */
[----:B------:R-:W-:Y:S02]  /*4bb0*/  @!UPT UIADD3 URZ, UPT, UPT, URZ, URZ, URZ ;  /* 0x000000fffffff290 */ /* 0x000fe4000fffe0ff */
[----:B-1----:R-:W-:Y:S05]  /*4bc0*/  @!P4 IADD3 R9, P0, PT, R32, 0x580, RZ ;  /* 0x000005802009c810 */ /* 0x002fea0007f1e0ff */
[----:B--2---:R-:W-:Y:S01]  /*4bd0*/  @!P4 IMAD.X R0, RZ, RZ, R33, P0 ;  /* 0x000000ffff00c224 */ /* 0x004fe200000e0621 */
[----:B---3--:R-:W-:Y:S07]  /*4be0*/  @!P2 BRA `(.L_x_91) ;  /* 0x0000005800e0a947 */ /* 0x008fee0003800000 */
.L_x_204:
[----:B------:R-:W-:Y:S01]  /*4bf0*/  @!P4 R2UR UR8, R0 ;  /* 0x000000000008c2ca */ /* 0x000fe200000e0000 */
[----:B------:R-:W-:Y:S01]  /*4c00*/  VOTEU.ALL UP1, P4 ;  /* 0x0000000000ff7886 */ /* 0x000fe20002020000 */
[----:B------:R-:W-:Y:S01]  /*4c10*/  @!P4 R2UR UR9, R9 ;  /* 0x000000000909c2ca */ /* 0x000fe200000e0000 */
[----:B------:R-:W-:Y:S01]  /*4c20*/  @!P4 IMAD.MOV.U32 R0, RZ, RZ, 0x1000 ;  /* 0x00001000ff00c424 */ /* 0x000fe200078e00ff */
[----:B------:R-:W-:Y:S01]  /*4c30*/  UMOV UR10, 0x0 ;  /* 0x00000000000a7882 */ /* 0x000fe20000000000 */
[----:B------:R-:W-:Y:S01]  /*4c40*/  UMOV UR11, 0x10000000 ;  /* 0x10000000000b7882 */ /* 0x000fe20000000000 */
[----:B------:R-:W-:Y:S01]  /*4c50*/  @!UP1 UIADD3 UR32, UPT, UPT, UR7, 0x400, URZ ;  /* 0x0000040007209890 */ /* 0x000fe2000fffe0ff */
[----:B------:R-:W-:Y:S01]  /*4c60*/  @!P4 IADD3 R9, P0, PT, R32, 0x580, RZ ;  /* 0x000005802009c810 */ /* 0x000fe20007f1e0ff */
[----:B------:R-:W-:Y:S05]  /*4c70*/  VOTEU.ALL UP1, P4 ;  /* 0x0000000000ff7886 */ /* 0x000fea0002020000 */
[----:B------:R-:W-:Y:S01]  /*4c80*/  IMAD.U32 R11, RZ, RZ, UR8 ;  /* 0x00000008ff0b7e24 */ /* 0x000fe2000f8e00ff */
[----:B------:R-:W-:Y:S01]  /*4c90*/  UPRMT UR8, UR37, 0x654, UR33 ;  /* 0x0000065425087896 */ /* 0x000fe20008000021 */
[----:B------:R-:W-:Y:S03]  /*4ca0*/  IMAD.U32 R10, RZ, RZ, UR9 ;  /* 0x00000009ff0a7e24 */ /* 0x000fe6000f8e00ff */
[----:B------:R-:W-:Y:S02]  /*4cb0*/  @!P4 R2UR UR15, R11 ;  /* 0x000000000b0fc2ca */ /* 0x000fe400000e0000 */
[----:B------:R-:W-:Y:S11]  /*4cc0*/  @!P4 R2UR UR14, R10 ;  /* 0x000000000a0ec2ca */ /* 0x000ff600000e0000 */
[----:B------:R-:W-:Y:S02]  /*4cd0*/  @!UPT UIADD3 URZ, UPT, UPT, URZ, URZ, URZ ;  /* 0x000000fffffff290 */ /* 0x000fe4000fffe0ff */
[----:B------:R2:W-:Y:S01]  /*4ce0*/  @!UP1 UTMALDG.3D [UR32], [UR14], desc[UR10] ;  /* 0x00000a200e0095b4 */ /* 0x0005e20008011000 */
[----:B------:R3:W-:Y:S01]  /*4cf0*/  @!P4 SYNCS.ARRIVE.TRANS64.RED.A0TR RZ, [UR7+0x140], R0 ;  /* 0x00014000ffffc9a7 */ /* 0x0007e20008300407 */
[----:B------:R-:W-:Y:S01]  /*4d00*/  SYNCS.ARRIVE.TRANS64.RED.A1T0 RZ, [UR8], RZ ;  /* 0x000000ffffff79a7 */ /* 0x000fe20008100408 */
[----:B---3--:R-:W-:Y:S01]  /*4d10*/  @!P4 IMAD.X R0, RZ, RZ, R33, P0 ;  /* 0x000000ffff00c224 */ /* 0x008fe200000e0621 */
[----:B------:R-:W3:Y:S02]  /*4d20*/  SYNCS.PHASECHK.TRANS64.TRYWAIT P2, [UR7+0x168], R12 ;  /* 0x0001680cff0075a7 */ /* 0x000ee40008041107 */
[----:B--23--:R-:W-:Y:S05]  /*4d30*/  @!P2 BRA `(.L_x_92) ;  /* 0x0000005800a4a947 */ /* 0x00cfea0003800000 */
.L_x_206:
        /* <DEDUP_REMOVED lines=8> */
[----:B------:R-:W-:Y:S01]  /*4dc0*/  @!UP1 UIADD3 UR24, UPT, UPT, UR7, 0x1400, URZ ;  /* 0x0000140007189890 */ /* 0x000fe2000fffe0ff */
[----:B------:R-:W-:Y:S01]  /*4dd0*/  VOTEU.ALL UP1, P4 ;  /* 0x0000000000ff7886 */ /* 0x000fe20002020000 */
[----:B------:R-:W-:Y:S01]  /*4de0*/  UMOV UR27, UR35 ;  /* 0x00000023001b7c82 */ /* 0x000fe20008000000 */
[----:B------:R-:W-:Y:S02]  /*4df0*/  UMOV UR28, UR36 ;  /* 0x00000024001c7c82 */ /* 0x000fe40008000000 */
[----:B------:R-:W-:Y:S01]  /*4e00*/  IMAD.U32 R11, RZ, RZ, UR8 ;  /* 0x00000008ff0b7e24 */ /* 0x000fe2000f8e00ff */
[----:B------:R-:W-:Y:S01]  /*4e10*/  UPRMT UR8, UR37, 0x654, UR25 ;  /* 0x0000065425087896 */ /* 0x000fe20008000019 */
[----:B------:R-:W-:Y:S02]  /*4e20*/  IMAD.U32 R10, RZ, RZ, UR9 ;  /* 0x00000009ff0a7e24 */ /* 0x000fe4000f8e00ff */
[----:B------:R-:W-:Y:S01]  /*4e30*/  @!P4 IMAD.X R20, RZ, RZ, R33, P0 ;  /* 0x000000ffff14c224 */ /* 0x000fe200000e0621 */
[----:B------:R-:W-:Y:S02]  /*4e40*/  @!P4 R2UR UR15, R11 ;  /* 0x000000000b0fc2ca */ /* 0x000fe400000e0000 */
[----:B------:R-:W-:Y:S11]  /*4e50*/  @!P4 R2UR UR14, R10 ;  /* 0x000000000a0ec2ca */ /* 0x000ff600000e0000 */
[----:B------:R-:W-:Y:S02]  /*4e60*/  @!UPT UIADD3 URZ, UPT, UPT, URZ, URZ, URZ ;  /* 0x000000fffffff290 */ /* 0x000fe4000fffe0ff */
[----:B------:R2:W-:Y:S01]  /*4e70*/  @!UP1 UTMALDG.3D [UR24], [UR14], desc[UR10] ;  /* 0x00000a180e0095b4 */ /* 0x0005e20008011000 */
[----:B------:R2:W-:Y:S01]  /*4e80*/  @!P4 SYNCS.ARRIVE.TRANS64.RED.A0TR RZ, [UR7+0x148], R0 ;  /* 0x00014800ffffc9a7 */ /* 0x0005e20008300407 */
[----:B------:R-:W-:Y:S01]  /*4e90*/  SYNCS.ARRIVE.TRANS64.RED.A1T0 RZ, [UR8], RZ ;  /* 0x000000ffffff79a7 */ /* 0x000fe20008100408 */
[----:B------:R-:W3:Y:S02]  /*4ea0*/  SYNCS.PHASECHK.TRANS64.TRYWAIT P2, [UR7+0x170], R12 ;  /* 0x0001700cff0075a7 */ /* 0x000ee40008041107 */
[----:B--23--:R-:W-:Y:S05]  /*4eb0*/  @!P2 BRA `(.L_x_93) ;  /* 0x00000058005ca947 */ /* 0x00cfea0003800000 */
.L_x_208:
[----:B------:R-:W2:Y:S01]  /*4ec0*/  LDC.64 R14, c[0x0][0xb10] ;  /* 0x0002c400ff0e7b82 */ /* 0x000ea20000000a00 */
[----:B------:R-:W-:Y:S01]  /*4ed0*/  @!P4 R2UR UR8, R20 ;  /* 0x000000001408c2ca */ /* 0x000fe200000e0000 */
[----:B------:R-:W-:Y:S01]  /*4ee0*/  VOTEU.ALL UP1, P4 ;  /* 0x0000000000ff7886 */ /* 0x000fe20002020000 */
[----:B------:R-:W-:Y:S01]  /*4ef0*/  @!P4 R2UR UR9, R21 ;  /* 0x000000001509c2ca */ /* 0x000fe200000e0000 */
[----:B------:R-:W-:Y:S01]  /*4f00*/  UMOV UR10, 0x0 ;  /* 0x00000000000a7882 */ /* 0x000fe20000000000 */
[----:B------:R-:W-:Y:S03]  /*4f10*/  UMOV UR11, 0x10000000 ;  /* 0x10000000000b7882 */ /* 0x000fe60000000000 */
[----:B------:R-:W3:Y:S01]  /*4f20*/  LDC.64 R10, c[0x0][0xb18] ;  /* 0x0002c600ff0a7b82 */ /* 0x000ee20000000a00 */
[----:B------:R-:W-:Y:S01]  /*4f30*/  @!UP1 UIADD3 UR18, UPT, UPT, UR34, 0x80, URZ ;  /* 0x0000008022129890 */ /* 0x000fe2000fffe0ff */
[----:B------:R-:W-:Y:S01]  /*4f40*/  @P3 SHF.R.U32.HI R28, RZ, 0x10, R25 ;  /* 0x00000010ff1c3819 */ /* 0x000fe20000011619 */
[----:B------:R-:W-:Y:S01]  /*4f50*/  @!UP1 UIADD3 UR16, UPT, UPT, UR7, 0x2400, URZ ;  /* 0x0000240007109890 */ /* 0x000fe2000fffe0ff */
[----:B------:R-:W-:Y:S01]  /*4f60*/  VIADD R30, R30, 0x1 ;  /* 0x000000011e1e7836 */ /* 0x000fe20000000000 */
[----:B------:R-:W-:Y:S03]  /*4f70*/  VOTEU.ALL UP1, P4 ;  /* 0x0000000000ff7886 */ /* 0x000fe60002020000 */
[----:B------:R-:W5:Y:S01]  /*4f80*/  @!P1 LDC R0, c[0x0][0xb20] ;  /* 0x0002c800ff009b82 */ /* 0x000f620000000800 */
[----:B------:R-:W-:Y:S01]  /*4f90*/  UMOV UR19, UR35 ;  /* 0x0000002300137c82 */ /* 0x000fe20008000000 */
[----:B------:R-:W-:Y:S01]  /*4fa0*/  IMAD.U32 R21, RZ, RZ, UR8 ;  /* 0x00000008ff157e24 */ /* 0x000fe2000f8e00ff */
[----:B------:R-:W-:Y:S05]  /*4fb0*/  UMOV UR20, UR36 ;  /* 0x0000002400147c82 */ /* 0x000fea0008000000 */
[----:B-1----:R-:W1:Y:S01]  /*4fc0*/  @!P1 LDC R3, c[0x0][0xb0c] ;  /* 0x0002c300ff039b82 */ /* 0x002e620000000800 */
[----:B------:R-:W-:Y:S01]  /*4fd0*/  IMAD.U32 R20, RZ, RZ, UR9 ;  /* 0x00000009ff147e24 */ /* 0x000fe2000f8e00ff */
[----:B------:R-:W-:Y:S01]  /*4fe0*/  UPRMT UR8, UR37, 0x654, UR17 ;  /* 0x0000065425087896 */ /* 0x000fe20008000011 */
[----:B------:R-:W-:Y:S03]  /*4ff0*/  @!P4 R2UR UR15, R21 ;  /* 0x00000000150fc2ca */ /* 0x000fe600000e0000 */
[----:B------:R-:W-:Y:S01]  /*5000*/  @!P4 R2UR UR14, R20 ;  /* 0x00000000140ec2ca */ /* 0x000fe200000e0000 */
[----:B------:R-:W-:Y:S11]  /*5010*/  @!P4 IMAD.MOV.U32 R20, RZ, RZ, 0x1000 ;  /* 0x00001000ff14c424 */ /* 0x000ff600078e00ff */
[----:B------:R-:W-:Y:S01]  /*5020*/  @!UPT UIADD3 URZ, UPT, UPT, URZ, URZ, URZ ;  /* 0x000000fffffff290 */ /* 0x000fe2000fffe0ff */
[----:B------:R1:W-:Y:S01]  /*5030*/  @!UP1 UTMALDG.3D [UR16], [UR14], desc[UR10] ;  /* 0x00000a100e0095b4 */ /* 0x0003e20008011000 */
[----:B------:R1:W-:Y:S02]  /*5040*/  @!P4 SYNCS.ARRIVE.TRANS64.RED.A0TR RZ, [UR7+0x150], R20 ;  /* 0x00015014ffffc9a7 */ /* 0x0003e40008300407 */
[----:B-1----:R-:W-:Y:S01]  /*5050*/  @!P1 ISETP.NE.AND P2, PT, R3, 0x1, PT ;  /* 0x000000010300980c */ /* 0x002fe20003f45270 */
[C---:B--2---:R-:W-:Y:S01]  /*5060*/  @!P1 IMAD.HI.U32 R14, R13.reuse, R14, RZ ;  /* 0x0000000e0d0e9227 */ /* 0x044fe200078e00ff */
[----:B---3--:R-:W-:Y:S03]  /*5070*/  @!P1 ISETP.NE.AND P0, PT, R10, 0x1, PT ;  /* 0x000000010a00980c */ /* 0x008fe60003f05270 */
[C---:B------:R-:W-:Y:S01]  /*5080*/  @!P1 IMAD.HI.U32 R11, R8.reuse, R11, RZ ;  /* 0x0000000b080b9227 */ /* 0x040fe200078e00ff */
[----:B------:R-:W-:Y:S04]  /*5090*/  @!P1 SHF.R.U32.HI R14, RZ, R15, R14 ;  /* 0x0000000fff0e9219 */ /* 0x000fe8000001160e */
[----:B-----5:R-:W-:Y:S01]  /*50a0*/  @!P1 SHF.R.U32.HI R9, RZ, R0, R11 ;  /* 0x00000000ff099219 */ /* 0x020fe2000001160b */
[----:B------:R-:W-:Y:S01]  /*50b0*/  SYNCS.ARRIVE.TRANS64.RED.A1T0 RZ, [UR8], RZ ;  /* 0x000000ffffff79a7 */ /* 0x000fe20008100408 */
[----:B------:R-:W-:Y:S02]  /*50c0*/  @!P1 SEL R14, R13, R14, !P2 ;  /* 0x0000000e0d0e9207 */ /* 0x000fe40005000000 */
[----:B------:R-:W-:Y:S01]  /*50d0*/  @!P1 SEL R9, R8, R9, !P0 ;  /* 0x0000000908099207 */ /* 0x000fe20004000000 */
[----:B------:R-:W1:Y:S04]  /*50e0*/  SYNCS.PHASECHK.TRANS64.TRYWAIT P5, [UR7+0x178], R12 ;  /* 0x0001780cff0075a7 */ /* 0x000e6800080a1107 */
[----:B------:R-:W-:Y:S02]  /*50f0*/  @!P1 IMAD.IADD R0, R9, 0x1, -R14 ;  /* 0x0000000109009824 */ /* 0x000fe400078e0a0e */
[----:B------:R-:W-:Y:S02]  /*5100*/  @!P1 IMAD.IADD R9, R14, 0x1, -R9 ;  /* 0x000000010e099824 */ /* 0x000fe400078e0a09 */
[----:B------:R-:W-:Y:S02]  /*5110*/  @!P1 IMAD R13, R0, R3, R13 ;  /* 0x00000003000d9224 */ /* 0x000fe400078e020d */
[----:B------:R-:W-:Y:S01]  /*5120*/  @!P1 IMAD R8, R9, R10, R8 ;  /* 0x0000000a09089224 */ /* 0x000fe200078e0208 */
[----:B-1----:R-:W-:Y:S06]  /*5130*/  @!P5 BRA `(.L_x_94) ;  /* 0x0000005400d4d947 */ /* 0x002fec0003800000 */
.L_x_210:
[----:B-1----:R-:W-:Y:S01]  /*5140*/  @!P4 IADD3 R3, P0, PT, R32, 0x580, RZ ;  /* 0x000005802003c810 */ /* 0x002fe20007f1e0ff */
[----:B------:R-:W-:Y:S01]  /*5150*/  VOTEU.ALL UP1, P4 ;  /* 0x0000000000ff7886 */ /* 0x000fe20002020000 */
[----:B------:R-:W-:Y:S01]  /*5160*/  UMOV UR18, 0x0 ;  /* 0x0000000000127882 */ /* 0x000fe20000000000 */
[----:B------:R-:W-:Y:S01]  /*5170*/  UMOV UR19, 0x10000000 ;  /* 0x1000000000137882 */ /* 0x000fe20000000000 */
[----:B------:R-:W-:Y:S01]  /*5180*/  @!P4 R2UR UR9, R3 ;  /* 0x000000000309c2ca */ /* 0x000fe200000e0000 */
[----:B------:R-:W-:Y:S01]  /*5190*/  @!P4 IMAD.X R0, RZ, RZ, R33, P0 ;  /* 0x000000ffff00c224 */ /* 0x000fe200000e0621 */
[----:B------:R-:W-:Y:S01]  /*51a0*/  @!UP1 UIADD3 UR10, UPT, UPT, UR34, 0xc0, URZ ;  /* 0x000000c0220a9890 */ /* 0x000fe2000fffe0ff */
[----:B------:R-:W-:Y:S01]  /*51b0*/  ISETP.NE.AND P0, PT, R30, 0x2, PT ;  /* 0x000000021e00780c */ /* 0x000fe20003f05270 */
[----:B------:R-:W-:Y:S01]  /*51c0*/  UMOV UR11, UR35 ;  /* 0x00000023000b7c82 */ /* 0x000fe20008000000 */
[----:B------:R-:W-:Y:S01]  /*51d0*/  UMOV UR12, UR36 ;  /* 0x00000024000c7c82 */ /* 0x000fe20008000000 */
[----:B------:R-:W-:Y:S01]  /*51e0*/  @!P4 R2UR UR8, R0 ;  /* 0x000000000008c2ca */ /* 0x000fe200000e0000 */
[----:B------:R-:W-:Y:S01]  /*51f0*/  IMAD.IADD R20, R8, 0x1, R83 ;  /* 0x0000000108147824 */ /* 0x000fe200078e0253 */
[----:B------:R-:W-:Y:S01]  /*5200*/  @P3 R2UR UR36, R28 ;  /* 0x000000001c2432ca */ /* 0x000fe200000e0000 */
[----:B------:R-:W-:Y:S01]  /*5210*/  IMAD.IADD R21, R13, 0x1, R90 ;  /* 0x000000010d157824 */ /* 0x000fe200078e025a */
[----:B------:R-:W-:Y:S02]  /*5220*/  SEL R0, RZ, 0x1, P0 ;  /* 0x00000001ff007807 */ /* 0x000fe40000000000 */
[----:B------:R-:W-:Y:S01]  /*5230*/  LOP3.LUT R31, R31, 0x1, RZ, 0x3c, !PT ;  /* 0x000000011f1f7812 */ /* 0x000fe200078e3cff */
[----:B------:R-:W-:Y:S01]  /*5240*/  IMAD.U32 R10, RZ, RZ, UR9 ;  /* 0x00000009ff0a7e24 */ /* 0x000fe2000f8e00ff */
[----:B------:R-:W-:Y:S01]  /*5250*/  @!UP1 UIADD3 UR9, UPT, UPT, UR7, 0x158, URZ ;  /* 0x0000015807099890 */ /* 0x000fe2000fffe0ff */
[----:B------:R-:W-:Y:S02]  /*5260*/  LOP3.LUT R29, R29, R0, RZ, 0x3c, !PT ;  /* 0x000000001d1d7212 */ /* 0x000fe400078e3cff */
[----:B------:R-:W-:Y:S02]  /*5270*/  SEL R30, R30, RZ, P0 ;  /* 0x000000ff1e1e7207 */ /* 0x000fe40000000000 */
[----:B------:R-:W-:Y:S01]  /*5280*/  IMAD.U32 R11, RZ, RZ, UR8 ;  /* 0x00000008ff0b7e24 */ /* 0x000fe2000f8e00ff */
[----:B------:R-:W-:Y:S01]  /*5290*/  @!P4 R2UR UR14, R10 ;  /* 0x000000000a0ec2ca */ /* 0x000fe200000e0000 */
[----:B------:R-:W-:Y:S01]  /*52a0*/  @!UP1 UIADD3 UR8, UPT, UPT, UR7, 0x3400, URZ ;  /* 0x0000340007089890 */ /* 0x000fe2000fffe0ff */
[----:B------:R-:W-:Y:S02]  /*52b0*/  VOTEU.ALL UP1, P4 ;  /* 0x0000000000ff7886 */ /* 0x000fe40002020000 */
[----:B------:R-:W-:Y:S11]  /*52c0*/  @!P4 R2UR UR15, R11 ;  /* 0x000000000b0fc2ca */ /* 0x000ff600000e0000 */
[----:B------:R-:W-:Y:S02]  /*52d0*/  @!UPT UIADD3 URZ, UPT, UPT, URZ, URZ, URZ ;  /* 0x000000fffffff290 */ /* 0x000fe4000fffe0ff */
[----:B------:R2:W-:Y:S01]  /*52e0*/  @!UP1 UTMALDG.3D [UR8], [UR14], desc[UR18] ;  /* 0x000012080e0095b4 */ /* 0x0005e20008011000 */
[----:B------:R2:W-:Y:S01]  /*52f0*/  @!P4 SYNCS.ARRIVE.TRANS64.RED.A0TR RZ, [UR7+0x158], R23 ;  /* 0x00015817ffffc9a7 */ /* 0x0005e20008300407 */
[----:B------:R-:W-:Y:S01]  /*5300*/  UPLOP3.LUT UP1, UPT, UPT, UPT, UPT, 0x80, 0x8 ;  /* 0x000000000008789c */ /* 0x000fe20003f2f070 */
[----:B------:R-:W-:Y:S01]  /*5310*/  SYNCS.ARRIVE.TRANS64.RED.A1T0 RZ, [UR13], RZ ;  /* 0x000000ffffff79a7 */ /* 0x000fe2000810040d */
[----:B------:R-:W-:Y:S09]  /*5320*/  @P3 BRA `(.L_x_95) ;  /* 0xfffffff000943947 */ /* 0x000ff2000383ffff */
[----:B------:R-:W-:-:S04]  /*5330*/  SHF.L.U32 R3, R31, 0x1f, RZ ;  /* 0x0000001f1f037819 */ /* 0x000fc800000006ff */
[----:B------:R-:W1:Y:S02]  /*5340*/  SYNCS.PHASECHK.TRANS64.TRYWAIT P0, [UR7+0x160], R3 ;  /* 0x00016003ff0075a7 */ /* 0x000e640008001107 */
[----:B-1----:R-:W-:Y:S05]  /*5350*/  @!P0 BRA `(.L_x_96) ;  /* 0x0000005400648947 */ /* 0x002fea0003800000 */
.L_x_212:
[----:B------:R-:W3:Y:S02]  /*5360*/  SYNCS.PHASECHK.TRANS64.TRYWAIT P0, [UR7+0x168], R3 ;  /* 0x00016803ff0075a7 */ /* 0x000ee40008001107 */
[----:B---3--:R-:W-:Y:S05]  /*5370*/  @!P0 BRA `(.L_x_97) ;  /* 0x0000005400748947 */ /* 0x008fea0003800000 */
.L_x_214:
[----:B------:R-:W3:Y:S02]  /*5380*/  SYNCS.PHASECHK.TRANS64.TRYWAIT P0, [UR7+0x170], R3 ;  /* 0x00017003ff0075a7 */ /* 0x000ee40008001107 */
[----:B---3--:R-:W-:Y:S05]  /*5390*/  @!P0 BRA `(.L_x_98) ;  /* 0x0000005400848947 */ /* 0x008fea0003800000 */
.L_x_216:
[----:B-1----:R-:W-:-:S07]  /*53a0*/  MOV R0, UR7 ;  /* 0x0000000700007c02 */ /* 0x002fce0008000f00 */
.L_x_99:
[----:B-1----:R-:W-:-:S04]  /*53b0*/  SHF.L.U32 R3, R31, 0x1f, RZ ;  /* 0x0000001f1f037819 */ /* 0x002fc800000006ff */
[----:B------:R1:W3:Y:S03]  /*53c0*/  SYNCS.PHASECHK.TRANS64.TRYWAIT P0, [R0+URZ+0x178], R3 ;  /* 0x00017803000075a7 */ /* 0x0002e600080011ff */
[----:B---3--:R-:W-:Y:S05]  /*53d0*/  @!P0 NANOSLEEP.SYNCS 0x989680 ;  /* 0x009896800000895d */ /* 0x008fea0003900000 */
[----:B------:R-:W3:Y:S02]  /*53e0*/  @!P0 SYNCS.PHASECHK.TRANS64 P0, [R0+URZ+0x178], R3 ;  /* 0x00017803000085a7 */ /* 0x000ee400080010ff */
[----:B--23--:R-:W-:Y:S05]  /*53f0*/  @P0 EXIT ;  /* 0x000000000000094d */ /* 0x00cfea0003800000 */
[----:B------:R-:W-:Y:S05]  /*5400*/  BRA `(.L_x_99) ;  /* 0xfffffffc00e87947 */ /* 0x000fea000383ffff */
.L_x_84:
[----:B------:R-:W-:-:S06]  /*5410*/  UISETP.GE.AND UP1, UPT, UR8, 0x4, UPT ;  /* 0x000000040800788c */ /* 0x000fcc000bf26270 */
[----:B------:R-:W-:-:S13]  /*5420*/  PLOP3.LUT P0, PT, PT, PT, UP1, 0x80, 0x8 ;  /* 0x000000000008781c */ /* 0x000fda0003f0f018 */
[----:B------:R-:W-:Y:S05]  /*5430*/  @!P0 EXIT ;  /* 0x000000000000894d */ /* 0x000fea0003800000 */
[----:B------:R-:W-:Y:S01]  /*5440*/  BAR.SYNC.DEFER_BLOCKING 0x6, 0xa0 ;  /* 0x0182800000007b1d */ /* 0x000fe20000010000 */
[C---:B------:R-:W-:Y:S01]  /*5450*/  IMAD.SHL.U32 R2, R103.reuse, 0x40, RZ ;  /* 0x0000004067027824 */ /* 0x040fe200078e00ff */
[C---:B------:R-:W-:Y:S01]  /*5460*/  LOP3.LUT R105, R103.reuse, 0x60, RZ, 0xc0, !PT ;  /* 0x0000006067697812 */ /* 0x040fe200078ec0ff */
[C---:B------:R-:W-:Y:S02]  /*5470*/  IMAD.SHL.U32 R95, R103.reuse, 0x20, RZ ;  /* 0x00000020675f7824 */ /* 0x040fe400078e00ff */
[----:B------:R-:W-:Y:S02]  /*5480*/  HFMA2 R44, -RZ, RZ, 0, 0 ;  /* 0x00000000ff2c7431 */ /* 0x000fe400000001ff */
[C---:B------:R-:W-:Y:S01]  /*5490*/  IMAD.SHL.U32 R0, R103.reuse, 0x8, RZ ;  /* 0x0000000867007824 */ /* 0x040fe200078e00ff */
[----:B------:R-:W-:Y:S01]  /*54a0*/  UMOV UR49, 0x400 ;  /* 0x0000040000317882 */ /* 0x000fe20000000000 */
[----:B------:R-:W1:Y:S01]  /*54b0*/  LDC R93, c[0x0][0x370] ;  /* 0x0000dc00ff5d7b82 */ /* 0x000e620000000800 */
[----:B------:R-:W-:Y:S01]  /*54c0*/  ULEA UR49, UR37, UR49, 0x18 ;  /* 0x0000003125317291 */ /* 0x000fe2000f8ec0ff */
[----:B------:R-:W-:Y:S01]  /*54d0*/  LOP3.LUT R5, R2, 0x180, RZ, 0xc0, !PT ;  /* 0x0000018002057812 */ /* 0x000fe200078ec0ff */
[----:B------:R-:W-:Y:S01]  /*54e0*/  IMAD.U32 R46, R103, 0x10000, RZ ;  /* 0x00010000672e7824 */ /* 0x000fe200078e00ff */
[----:B------:R-:W-:Y:S01]  /*54f0*/  LOP3.LUT R95, R95, 0xc00, RZ, 0xc0, !PT ;  /* 0x00000c005f5f7812 */ /* 0x000fe200078ec0ff */
[----:B------:R-:W-:Y:S01]  /*5500*/  UIADD3 UR4, UPT, UPT, UR49, 0x4400, URZ ;  /* 0x0000440031047890 */ /* 0x000fe2000fffe0ff */
[----:B------:R-:W-:Y:S01]  /*5510*/  LOP3.LUT R0, R5, 0x30, R0, 0xf8, !PT ;  /* 0x0000003005007812 */ /* 0x000fe200078ef800 */
[----:B------:R-:W-:Y:S01]  /*5520*/  IMAD.SHL.U32 R5, R103, 0x2, RZ ;  /* 0x0000000267057824 */ /* 0x000fe200078e00ff */
[----:B------:R-:W2:Y:S01]  /*5530*/  LDC R42, c[0x0][0xb0c] ;  /* 0x0002c300ff2a7b82 */ /* 0x000ea20000000800 */
[----:B------:R-:W-:Y:S01]  /*5540*/  LOP3.LUT R95, R95, 0x40, R2, 0xf8, !PT ;  /* 0x000000405f5f7812 */ /* 0x000fe200078ef802 */
[----:B------:R-:W-:Y:S01]  /*5550*/  IMAD.MOV.U32 R102, RZ, RZ, RZ ;  /* 0x000000ffff667224 */ /* 0x000fe200078e00ff */
[----:B------:R-:W-:Y:S01]  /*5560*/  LOP3.LUT R46, R46, 0x600000, RZ, 0xc0, !PT ;  /* 0x006000002e2e7812 */ /* 0x000fe200078ec0ff */
[----:B------:R-:W-:Y:S01]  /*5570*/  IMAD.MOV.U32 R107, RZ, RZ, RZ ;  /* 0x000000ffff6b7224 */ /* 0x000fe200078e00ff */
[----:B------:R-:W-:-:S02]  /*5580*/  LOP3.LUT R0, R0, 0x20, R5, 0x78, !PT ;  /* 0x0000002000007812 */ /* 0x000fc400078e7805 */
[----:B------:R-:W-:Y:S02]  /*5590*/  CS2R R100, SRZ ;  /* 0x0000000000647805 */ /* 0x000fe4000001ff00 */
[----:B------:R-:W-:Y:S01]  /*55a0*/  LOP3.LUT R95, R95, 0x200, R2, 0xf8, !PT ;  /* 0x000002005f5f7812 */ /* 0x000fe200078ef802 */
[----:B------:R-:W4:Y:S01]  /*55b0*/  LDC R92, c[0x0][0xb20] ;  /* 0x0002c800ff5c7b82 */ /* 0x000f220000000800 */
[----:B------:R-:W3:Y:S01]  /*55c0*/  LDS R3, [UR49+0x240] ;  /* 0x00024031ff037984 */ /* 0x000ee20008000800 */
[----:B------:R-:W-:Y:S01]  /*55d0*/  LOP3.LUT R103, R103, 0x2, RZ, 0xc0, !PT ;  /* 0x0000000267677812 */ /* 0x000fe200078ec0ff */
[----:B------:R-:W-:Y:S01]  /*55e0*/  IMAD.MOV.U32 R99, RZ, RZ, RZ ;  /* 0x000000ffff637224 */ /* 0x000fe200078e00ff */
[----:B------:R-:W-:Y:S01]  /*55f0*/  LOP3.LUT R95, R95, R0, RZ, 0xfc, !PT ;  /* 0x000000005f5f7212 */ /* 0x000fe200078efcff */
[----:B------:R-:W-:Y:S01]  /*5600*/  IMAD.U32 R104, RZ, RZ, UR4 ;  /* 0x00000004ff687e24 */ /* 0x000fe2000f8e00ff */
[----:B------:R-:W-:Y:S01]  /*5610*/  IADD3 R97, PT, PT, -R103, RZ, RZ ;  /* 0x000000ff67617210 */ /* 0x000fe20007ffe1ff */
[----:B------:R-:W1:Y:S01]  /*5620*/  LDCU.64 UR52, c[0x0][0x348] ;  /* 0x00006900ff3477ac */ /* 0x000e620008000a00 */
[----:B------:R-:W1:Y:S01]  /*5630*/  LDC R41, c[0x0][0xb30] ;  /* 0x0002cc00ff297b82 */ /* 0x000e620000000800 */
[----:B------:R-:W1:Y:S01]  /*5640*/  LDCU.64 UR38, c[0x0][0x888] ;  /* 0x00011100ff2677ac */ /* 0x000e620008000a00 */
[----:B------:R-:W1:Y:S06]  /*5650*/  LDCU.64 UR44, c[0x0][0x890] ;  /* 0x00011200ff2c77ac */ /* 0x000e6c0008000a00 */
[----:B------:R-:W1:Y:S01]  /*5660*/  LDC.64 R88, c[0x0][0xb10] ;  /* 0x0002c400ff587b82 */ /* 0x000e620000000a00 */
[----:B------:R-:W-:-:S07]  /*5670*/  UIADD3 UR48, UPT, UPT, UR49, 0x400, URZ ;  /* 0x0000040031307890 */ /* 0x000fce000fffe0ff */
[----:B------:R-:W1:Y:S08]  /*5680*/  LDC.64 R38, c[0x0][0xb18] ;  /* 0x0002c600ff267b82 */ /* 0x000e700000000a00 */
[----:B------:R-:W1:Y:S08]  /*5690*/  LDC.64 R36, c[0x0][0xb28] ;  /* 0x0002ca00ff247b82 */ /* 0x000e700000000a00 */
[----:B------:R-:W1:Y:S01]  /*56a0*/  LDC.64 R86, c[0x0][0x8b0] ;  /* 0x00022c00ff567b82 */ /* 0x000e620000000a00 */
[----:B---3--:R-:W-:-:S07]  /*56b0*/  IMAD.IADD R46, R3, 0x1, R46 ;  /* 0x00000001032e7824 */ /* 0x008fce00078e022e */
[----:B------:R-:W3:Y:S08]  /*56c0*/  LDC.64 R84, c[0x0][0x8a8] ;  /* 0x00022a00ff547b82 */ /* 0x000ef00000000a00 */
[----:B--2-4-:R-:W1:Y:S02]  /*56d0*/  LDC R94, c[0x0][0x374] ;  /* 0x0000dd00ff5e7b82 */ /* 0x014e640000000800 */
.L_x_141:
[----:B------:R-:W-:Y:S02]  /*56e0*/  LEA R0, R107, UR49, 0x3 ;  /* 0x000000316b007c11 */ /* 0x000fe4000f8e18ff */
[----:B------:R-:W-:Y:S02]  /*56f0*/  SHF.L.U32 R3, R101, 0x1f, RZ ;  /* 0x0000001f65037819 */ /* 0x000fe400000006ff */
[----:B------:R-:W-:Y:S02]  /*5700*/  LEA R16, R107, UR49, 0x4 ;  /* 0x000000316b107c11 */ /* 0x000fe4000f8e20ff */
[----:B------:R-:W2:Y:S02]  /*5710*/  SYNCS.PHASECHK.TRANS64.TRYWAIT P0, [R0+URZ+0x190], R3 ;  /* 0x00019003000075a7 */ /* 0x000ea400080011ff */
[----:B-12---:R-:W-:Y:S05]  /*5720*/  @!P0 BRA `(.L_x_100) ;  /* 0x0000005000b88947 */ /* 0x006fea0003800000 */
.L_x_217:
[----:B------:R-:W4:Y:S01]  /*5730*/  LDC.64 R12, c[0x0][0xb10] ;  /* 0x0002c400ff0c7b82 */ /* 0x000f220000000a00 */
[----:B------:R-:W3:Y:S01]  /*5740*/  LDS.128 R16, [R16+0x220] ;  /* 0x0002200010107984 */ /* 0x000ee20000000c00 */
[----:B-1----:R-:W-:Y:S01]  /*5750*/  ISETP.NE.AND P1, PT, R41, 0x1, PT ;  /* 0x000000012900780c */ /* 0x002fe20003f25270 */
[----:B--2---:R-:W-:Y:S01]  /*5760*/  VIADD R0, R0, 0x1a0 ;  /* 0x000001a000007836 */ /* 0x004fe20000000000 */
[----:B------:R-:W-:Y:S04]  /*5770*/  ISETP.GE.AND P0, PT, R40, 0x1, PT ;  /* 0x000000012800780c */ /* 0x000fe80003f06270 */
[----:B------:R-:W1:Y:S01]  /*5780*/  LDC.64 R10, c[0x0][0xb18] ;  /* 0x0002c600ff0a7b82 */ /* 0x000e620000000a00 */
[----:B------:R-:W-:Y:S01]  /*5790*/  PRMT R0, RZ, 0x654, R0 ;  /* 0x00000654ff007816 */ /* 0x000fe20000000000 */
[----:B------:R-:W-:Y:S01]  /*57a0*/  @!PT LDS RZ, [RZ] ;  /* 0x00000000fffff984 */ /* 0x000fe20000000800 */
[----:B------:R-:W-:Y:S01]  /*57b0*/  @!PT LDS RZ, [RZ] ;  /* 0x00000000fffff984 */ /* 0x000fe20000000800 */
[----:B------:R-:W-:Y:S01]  /*57c0*/  @!PT LDS RZ, [RZ] ;  /* 0x00000000fffff984 */ /* 0x000fe20000000800 */
[----:B------:R-:W-:Y:S01]  /*57d0*/  @!PT LDS RZ, [RZ] ;  /* 0x00000000fffff984 */ /* 0x000fe20000000800 */
[----:B------:R2:W-:Y:S06]  /*57e0*/  MEMBAR.ALL.CTA ;  /* 0x0000000000007992 */ /* 0x0005ec0000008000 */
[----:B--2---:R-:W2:Y:S01]  /*57f0*/  FENCE.VIEW.ASYNC.S ;  /* 0x00000000000073c6 */ /* 0x004ea20000000000 */
[----:B------:R-:W1:Y:S08]  /*5800*/  @!P1 LDC R14, c[0x0][0xb20] ;  /* 0x0002c800ff0e9b82 */ /* 0x000e700000000800 */
[----:B------:R-:W1:Y:S01]  /*5810*/  @!P1 LDC R9, c[0x0][0xb0c] ;  /* 0x0002c300ff099b82 */ /* 0x000e620000000800 */
[----:B--2---:R2:W-:Y:S01]  /*5820*/  SYNCS.ARRIVE.TRANS64.RED.A1T0 RZ, [R0+URZ], RZ ;  /* 0x000000ff00ff79a7 */ /* 0x0045e200081004ff */
[----:B---3--:R-:W-:Y:S04]  /*5830*/  LOP3.LUT P4, RZ, R18, 0x1, RZ, 0xc0, !PT ;  /* 0x0000000112ff7812 */ /* 0x008fe8000788c0ff */
[----:B------:R-:W-:Y:S09]  /*5840*/  P2R R106, PR, RZ, 0x10 ;  /* 0x00000010ff6a7803 */ /* 0x000ff20000000000 */
[----:B------:R-:W-:Y:S02]  /*5850*/  @P4 MOV R45, R16 ;  /* 0x00000010002d4202 */ /* 0x000fe40000000f00 */
[----:B------:R-:W-:Y:S01]  /*5860*/  @P4 LOP3.LUT R43, R17, 0xffff, RZ, 0xc0, !PT ;  /* 0x0000ffff112b4812 */ /* 0x000fe200078ec0ff */
[----:B--2-4-:R-:W-:Y:S06]  /*5870*/  @!P0 BRA `(.L_x_101) ;  /* 0x0000000000a48947 */ /* 0x014fec0003800000 */
[----:B------:R-:W-:Y:S01]  /*5880*/  IMAD.HI.U32 R23, R94, R39, RZ ;  /* 0x000000275e177227 */ /* 0x000fe200078e00ff */
[----:B------:R-:W-:Y:S02]  /*5890*/  ISETP.NE.AND P0, PT, R38, 0x1, PT ;  /* 0x000000012600780c */ /* 0x000fe40003f05270 */
[----:B------:R-:W-:Y:S01]  /*58a0*/  ISETP.NE.AND P2, PT, R40, 0x1, PT ;  /* 0x000000012800780c */ /* 0x000fe20003f45270 */
[----:B------:R-:W-:Y:S01]  /*58b0*/  IMAD.HI.U32 R22, R93, R88, RZ ;  /* 0x000000585d167227 */ /* 0x000fe200078e00ff */
[----:B------:R-:W-:Y:S02]  /*58c0*/  SHF.R.U32.HI R23, RZ, R92, R23 ;  /* 0x0000005cff177219 */ /* 0x000fe40000011617 */
[----:B------:R-:W-:Y:S01]  /*58d0*/  ISETP.NE.AND P3, PT, R42, 0x1, PT ;  /* 0x000000012a00780c */ /* 0x000fe20003f65270 */
[----:B------:R-:W-:Y:S01]  /*58e0*/  IMAD.HI.U32 R26, R45, R88, RZ ;  /* 0x000000582d1a7227 */ /* 0x000fe200078e00ff */
[----:B------:R-:W-:Y:S02]  /*58f0*/  SHF.R.U32.HI R22, RZ, R89, R22 ;  /* 0x00000059ff167219 */ /* 0x000fe40000011616 */
[----:B------:R-:W-:Y:S01]  /*5900*/  SEL R3, R94, R23, !P0 ;  /* 0x000000175e037207 */ /* 0x000fe20004000000 */
[----:B------:R-:W-:Y:S01]  /*5910*/  IMAD.HI.U32 R23, R43, R39, RZ ;  /* 0x000000272b177227 */ /* 0x000fe200078e00ff */
[----:B------:R-:W-:Y:S02]  /*5920*/  SEL R7, R93, R22, !P3 ;  /* 0x000000165d077207 */ /* 0x000fe40005800000 */
[----:B------:R-:W-:Y:S01]  /*5930*/  SHF.R.U32.HI R26, RZ, R89, R26 ;  /* 0x00000059ff1a7219 */ /* 0x000fe2000001161a */
[-C--:B------:R-:W-:Y:S04]  /*5940*/  IMAD.HI.U32 R22, R3, R36.reuse, RZ ;  /* 0x0000002403167227 */ /* 0x080fe800078e00ff */
[----:B------:R-:W-:Y:S01]  /*5950*/  IMAD.HI.U32 R24, R7, R36, RZ ;  /* 0x0000002407187227 */ /* 0x000fe200078e00ff */
[-C--:B------:R-:W-:Y:S02]  /*5960*/  @P2 SHF.R.U32.HI R3, RZ, R37.reuse, R22 ;  /* 0x00000025ff032219 */ /* 0x080fe40000011616 */
[----:B------:R-:W-:Y:S02]  /*5970*/  SHF.R.U32.HI R22, RZ, R92, R23 ;  /* 0x0000005cff167219 */ /* 0x000fe40000011617 */
[----:B------:R-:W-:Y:S01]  /*5980*/  @P2 SHF.R.U32.HI R7, RZ, R37, R24 ;  /* 0x00000025ff072219 */ /* 0x000fe20000011618 */
[C---:B------:R-:W-:Y:S01]  /*5990*/  IMAD R2, R40.reuse, R3, RZ ;  /* 0x0000000328027224 */ /* 0x040fe200078e02ff */
[----:B------:R-:W-:Y:S02]  /*59a0*/  SEL R5, R43, R22, !P0 ;  /* 0x000000162b057207 */ /* 0x000fe40004000000 */
[----:B------:R-:W-:Y:S01]  /*59b0*/  SEL R3, R45, R26, !P3 ;  /* 0x0000001a2d037207 */ /* 0x000fe20005800000 */
[----:B------:R-:W-:Y:S01]  /*59c0*/  IMAD R4, R40, R7, RZ ;  /* 0x0000000728047224 */ /* 0x000fe200078e02ff */
[C---:B------:R-:W-:Y:S01]  /*59d0*/  ISETP.GE.AND P0, PT, R5.reuse, R2, PT ;  /* 0x000000020500720c */ /* 0x040fe20003f06270 */
[----:B------:R-:W-:Y:S03]  /*59e0*/  IMAD.HI.U32 R6, R5, R36, RZ ;  /* 0x0000002405067227 */ /* 0x000fe600078e00ff */
[----:B------:R-:W-:Y:S01]  /*59f0*/  ISETP.GE.OR P0, PT, R3, R4, P0 ;  /* 0x000000040300720c */ /* 0x000fe20000706670 */
[----:B------:R-:W-:Y:S01]  /*5a00*/  IMAD.MOV R4, RZ, RZ, -R3 ;  /* 0x000000ffff047224 */ /* 0x000fe200078e0a03 */
[-C--:B------:R-:W-:Y:S03]  /*5a10*/  SHF.R.U32.HI R6, RZ, R37.reuse, R6 ;  /* 0x00000025ff067219 */ /* 0x080fe60000011606 */
[----:B------:R-:W-:Y:S01]  /*5a20*/  IMAD R45, R42, R4, R45 ;  /* 0x000000042a2d7224 */ /* 0x000fe200078e022d */
[----:B------:R-:W-:Y:S05]  /*5a30*/  SEL R15, R5, R6, !P2 ;  /* 0x00000006050f7207 */ /* 0x000fea0005000000 */
[----:B------:R-:W-:Y:S02]  /*5a40*/  IMAD.MOV R6, RZ, RZ, -R15 ;  /* 0x000000ffff067224 */ /* 0x000fe400078e0a0f */
[C---:B------:R-:W-:Y:S04]  /*5a50*/  @!P0 IMAD.HI.U32 R2, R3.reuse, R36, RZ ;  /* 0x0000002403028227 */ /* 0x040fe800078e00ff */
[----:B------:R-:W-:Y:S01]  /*5a60*/  IMAD R6, R40, R6, R5 ;  /* 0x0000000628067224 */ /* 0x000fe200078e0205 */
[----:B------:R-:W-:Y:S04]  /*5a70*/  @!P0 SHF.R.U32.HI R2, RZ, R37, R2 ;  /* 0x00000025ff028219 */ /* 0x000fe80000011602 */
[----:B------:R-:W-:Y:S02]  /*5a80*/  @!P0 SEL R0, R3, R2, !P2 ;  /* 0x0000000203008207 */ /* 0x000fe40005000000 */
[----:B------:R-:W-:Y:S02]  /*5a90*/  IADD3 R2, PT, PT, -R5, RZ, RZ ;  /* 0x000000ff05027210 */ /* 0x000fe40007ffe1ff */
[----:B------:R-:W-:Y:S01]  /*5aa0*/  @!P0 IADD3 R8, PT, PT, R15, -R0, RZ ;  /* 0x800000000f088210 */ /* 0x000fe20007ffe0ff */
[----:B------:R-:W-:Y:S02]  /*5ab0*/  @!P0 IMAD R0, R7, R6, R0 ;  /* 0x0000000607008224 */ /* 0x000fe400078e0200 */
[----:B------:R-:W-:Y:S02]  /*5ac0*/  IMAD R43, R38, R2, R43 ;  /* 0x00000002262b7224 */ /* 0x000fe400078e022b */
[----:B------:R-:W-:Y:S02]  /*5ad0*/  @!P0 IMAD R5, R8, R40, R3 ;  /* 0x0000002808058224 */ /* 0x000fe400078e0203 */
[----:B------:R-:W-:Y:S04]  /*5ae0*/  @!P0 IMAD.MOV.U32 R3, RZ, RZ, R0 ;  /* 0x000000ffff038224 */ /* 0x000fe800078e0000 */
[----:B------:R-:W-:Y:S02]  /*5af0*/  IMAD R45, R3, R42, R45 ;  /* 0x0000002a032d7224 */ /* 0x000fe400078e022d */
[----:B------:R-:W-:Y:S07]  /*5b00*/  IMAD R43, R5, R38, R43 ;  /* 0x00000026052b7224 */ /* 0x000fee00078e022b */
.L_x_101:
[----:B-1----:R-:W-:Y:S01]  /*5b10*/  @!P1 ISETP.NE.AND P0, PT, R10, 0x1, PT ;  /* 0x000000010a00980c */ /* 0x002fe20003f05270 */
[----:B------:R-:W-:Y:S01]  /*5b20*/  @!P1 IMAD.HI.U32 R0, R45, R12, RZ ;  /* 0x0000000c2d009227 */ /* 0x000fe200078e00ff */
[----:B------:R-:W-:Y:S01]  /*5b30*/  @!P1 ISETP.NE.AND P2, PT, R9, 0x1, PT ;  /* 0x000000010900980c */ /* 0x000fe20003f45270 */
[----:B------:R-:W-:Y:S01]  /*5b40*/  ULOP3.LUT UP0, URZ, UR48, 0x1b0, URZ, 0xc0, !UPT ;  /* 0x000001b030ff7892 */ /* 0x000fe2000f80c0ff */
[----:B------:R-:W-:Y:S01]  /*5b50*/  R2UR UR42, R21 ;  /* 0x00000000152a72ca */ /* 0x000fe200000e0000 */
[----:B------:R-:W-:Y:S01]  /*5b60*/  @!P1 IMAD.HI.U32 R3, R43, R11, RZ ;  /* 0x0000000b2b039227 */ /* 0x000fe200078e00ff */
[----:B------:R-:W-:Y:S02]  /*5b70*/  @!P1 SHF.R.U32.HI R0, RZ, R13, R0 ;  /* 0x0000000dff009219 */ /* 0x000fe40000011600 */
[----:B------:R-:W-:Y:S01]  /*5b80*/  R2UR UR41, R20 ;  /* 0x00000000142972ca */ /* 0x000fe200000e0000 */
[----:B------:R-:W-:Y:S01]  /*5b90*/  VIADD R107, R107, 0x1 ;  /* 0x000000016b6b7836 */ /* 0x000fe20000000000 */
[----:B------:R-:W-:Y:S02]  /*5ba0*/  @!P1 SHF.R.U32.HI R2, RZ, R14, R3 ;  /* 0x0000000eff029219 */ /* 0x000fe40000011603 */
[----:B------:R-:W-:Y:S02]  /*5bb0*/  @!P1 SEL R3, R45, R0, !P2 ;  /* 0x000000002d039207 */ /* 0x000fe40005000000 */
[----:B------:R-:W-:Y:S02]  /*5bc0*/  @!P1 SEL R2, R43, R2, !P0 ;  /* 0x000000022b029207 */ /* 0x000fe40004000000 */
[----:B------:R-:W-:Y:S01]  /*5bd0*/  @P4 SHF.R.U32.HI R98, RZ, 0x10, R17 ;  /* 0x00000010ff624819 */ /* 0x000fe20000011611 */
[----:B------:R-:W-:Y:S02]  /*5be0*/  USHF.L.U32 UR42, UR42, 0x6, URZ ;  /* 0x000000062a2a7899 */ /* 0x000fe400080006ff */
[----:B------:R-:W-:Y:S02]  /*5bf0*/  @!P1 IMAD.IADD R0, R2, 0x1, -R3 ;  /* 0x0000000102009824 */ /* 0x000fe400078e0a03 */
[----:B------:R-:W-:Y:S01]  /*5c00*/  @!P1 IMAD.IADD R2, R3, 0x1, -R2 ;  /* 0x0000000103029824 */ /* 0x000fe200078e0a02 */
[----:B------:R-:W-:Y:S01]  /*5c10*/  USHF.L.U32 UR41, UR41, 0x8, URZ ;  /* 0x0000000829297899 */ /* 0x000fe200080006ff */
[----:B------:R-:W-:Y:S02]  /*5c20*/  @!P1 IMAD R45, R0, R9, R45 ;  /* 0x00000009002d9224 */ /* 0x000fe400078e022d */
[----:B------:R-:W-:Y:S01]  /*5c30*/  @!P1 IMAD R43, R2, R10, R43 ;  /* 0x0000000a022b9224 */ /* 0x000fe200078e022b */
[----:B------:R-:W-:Y:S08]  /*5c40*/  BRA.U !UP0, `(.L_x_102) ;  /* 0x0000000108407547 */ /* 0x000ff0000b800000 */
[----:B------:R-:W1:Y:S01]  /*5c50*/  LDCU.64 UR8, c[0x4][0x88] ;  /* 0x01001100ff0877ac */ /* 0x000e620008000a00 */
[----:B------:R-:W-:Y:S01]  /*5c60*/  MOV R3, 0x0 ;  /* 0x0000000000037802 */ /* 0x000fe20000000f00 */
[----:B------:R-:W-:Y:S02]  /*5c70*/  HFMA2 R12, -RZ, RZ, 0, 5.9604644775390625e-08 ;  /* 0x00000001ff0c7431 */ /* 0x000fe400000001ff */
[----:B------:R-:W-:Y:S02]  /*5c80*/  IMAD.MOV.U32 R8, RZ, RZ, 0x70 ;  /* 0x00000070ff087424 */ /* 0x000fe400078e00ff */
[----:B------:R-:W-:Y:S01]  /*5c90*/  IMAD.MOV.U32 R13, RZ, RZ, RZ ;  /* 0x000000ffff0d7224 */ /* 0x000fe200078e00ff */
[----:B------:R-:W2:Y:S01]  /*5ca0*/  LDCU.64 UR6, c[0x4][0x90] ;  /* 0x01001200ff0677ac */ /* 0x000ea20008000a00 */
[----:B------:R-:W3:Y:S01]  /*5cb0*/  LDC.64 R2, c[0x4][R3] ;  /* 0x0100000003027b82 */ /* 0x000ee20000000a00 */
[----:B------:R-:W4:Y:S01]  /*5cc0*/  LDCU.64 UR4, c[0x4][0x8] ;  /* 0x01000100ff0477ac */ /* 0x000f220008000a00 */
[----:B-1----:R-:W-:Y:S01]  /*5cd0*/  MOV R5, UR9 ;  /* 0x0000000900057c02 */ /* 0x002fe20008000f00 */
[----:B------:R-:W-:Y:S01]  /*5ce0*/  IMAD.U32 R4, RZ, RZ, UR8 ;  /* 0x00000008ff047e24 */ /* 0x000fe2000f8e00ff */
[----:B--2---:R-:W-:Y:S01]  /*5cf0*/  MOV R7, UR7 ;  /* 0x0000000700077c02 */ /* 0x004fe20008000f00 */
[----:B------:R-:W-:Y:S01]  /*5d00*/  IMAD.U32 R6, RZ, RZ, UR6 ;  /* 0x00000006ff067e24 */ /* 0x000fe2000f8e00ff */
[----:B----4-:R-:W-:Y:S01]  /*5d10*/  MOV R11, UR5 ;  /* 0x00000005000b7c02 */ /* 0x010fe20008000f00 */
[----:B------:R-:W-:Y:S02]  /*5d20*/  IMAD.U32 R10, RZ, RZ, UR4 ;  /* 0x00000004ff0a7e24 */ /* 0x000fe4000f8e00ff */
[----:B------:R-:W-:Y:S07]  /*5d30*/  LEPC R20, `(.L_x_102) ;  /* 0x000000001014794e */ /* 0x000fee0000000000 */
[----:B---3-5:R-:W-:Y:S05]  /*5d40*/  CALL.ABS.NOINC R2 ;  /* 0x0000000002007343 */ /* 0x028fea0003c00000 */
.L_x_102:
[----:B------:R-:W-:Y:S01]  /*5d50*/  LOP3.LUT P0, RZ, R104, 0x1b0, RZ, 0xc0, !PT ;  /* 0x000001b068ff7812 */ /* 0x000fe2000780c0ff */
[----:B------:R-:W-:Y:S11]  /*5d60*/  BSSY.RECONVERGENT B6, `(.L_x_103) ;  /* 0x0000013000067945 */ /* 0x000ff60003800200 */
[----:B------:R-:W-:Y:S01]  /*5d70*/  @!UPT UIADD3 URZ, UPT, UPT, URZ, URZ, URZ ;  /* 0x000000fffffff290 */ /* 0x000fe2000fffe0ff */
[----:B------:R-:W-:Y:S05]  /*5d80*/  @!P0 BRA `(.L_x_104) ;  /* 0x0000000000408947 */ /* 0x000fea0003800000 */
        /* <DEDUP_REMOVED lines=16> */
.L_x_104:
[----:B------:R-:W-:Y:S05]  /*5e90*/  BSYNC.RECONVERGENT B6 ;  /* 0x0000000000067941 */ /* 0x000fea0003800200 */
.L_x_103:
[----:B------:R-:W-:Y:S01]  /*5ea0*/  ISETP.NE.U32.AND P4, PT, R86, RZ, PT ;  /* 0x000000ff5600720c */ /* 0x000fe20003f85070 */
[----:B------:R-:W-:Y:S01]  /*5eb0*/  UISETP.NE.AND UP2, UPT, UR50, URZ, UPT ;  /* 0x000000ff3200728c */ /* 0x000fe2000bf45270 */
[----:B------:R-:W-:Y:S01]  /*5ec0*/  ISETP.NE.U32.AND P2, PT, RZ, UR38, PT ;  /* 0x00000026ff007c0c */ /* 0x000fe2000bf45070 */
[----:B------:R-:W-:Y:S01]  /*5ed0*/  UISETP.NE.U32.AND UP1, UPT, UR44, URZ, UPT ;  /* 0x000000ff2c00728c */ /* 0x000fe2000bf25070 */
[----:B------:R-:W-:Y:S01]  /*5ee0*/  ISETP.NE.AND.EX P4, PT, R87, RZ, PT, P4 ;  /* 0x000000ff5700720c */ /* 0x000fe20003f85340 */
[----:B------:R-:W-:Y:S01]  /*5ef0*/  UPLOP3.LUT UP0, UPT, UPT, UPT, UPT, 0x40, 0x4 ;  /* 0x000000000004789c */ /* 0x000fe20003f0e870 */
[----:B------:R-:W-:Y:S01]  /*5f00*/  ISETP.NE.AND.EX P2, PT, RZ, UR39, PT, P2 ;  /* 0x00000027ff007c0c */ /* 0x000fe2000bf45320 */
[----:B------:R-:W-:Y:S01]  /*5f10*/  UISETP.NE.AND.EX UP1, UPT, UR45, URZ, UPT, UP1 ;  /* 0x000000ff2d00728c */ /* 0x000fe2000bf25310 */
[----:B------:R-:W-:Y:S04]  /*5f20*/  PLOP3.LUT P1, PT, PT, PT, UP2, 0x80, 0x8 ;  /* 0x000000000008781c */ /* 0x000fe80003f2f028 */
[----:B------:R-:W-:Y:S06]  /*5f30*/  @UP2 UPLOP3.LUT UP0, UPT, UPT, UPT, UP1, 0x80, 0x8 ;  /* 0x000000000008289c */ /* 0x000fec0003f0f010 */
[----:B------:R-:W-:Y:S01]  /*5f40*/  PLOP3.LUT P0, PT, PT, PT, UP0, 0x80, 0x8 ;  /* 0x000000000008781c */ /* 0x000fe20003f0f008 */
[----:B------:R-:W-:Y:S01]  /*5f50*/  @!UPT UIADD3 URZ, UPT, UPT, URZ, URZ, URZ ;  /* 0x000000fffffff290 */ /* 0x000fe2000fffe0ff */
[----:B------:R-:W-:Y:S11]  /*5f60*/  BRA.U !UP1, `(.L_x_105) ;  /* 0x0000000109387547 */ /* 0x000ff6000b800000 */
[----:B------:R-:W-:Y:S01]  /*5f70*/  UISETP.NE.U32.AND UP0, UPT, UR38, URZ, UPT ;  /* 0x000000ff2600728c */ /* 0x000fe2000bf05070 */
[----:B------:R-:W-:Y:S02]  /*5f80*/  HFMA2 R0, -RZ, RZ, 0, 5.9604644775390625e-08 ;  /* 0x00000001ff007431 */ /* 0x000fe400000001ff */
[----:B------:R-:W-:Y:S01]  /*5f90*/  IMAD.MOV.U32 R91, RZ, RZ, 0x1 ;  /* 0x00000001ff5b7424 */ /* 0x000fe200078e00ff */
[----:B------:R-:W-:Y:S06]  /*5fa0*/  UISETP.NE.AND.EX UP0, UPT, UR39, URZ, UPT, UP0 ;  /* 0x000000ff2700728c */ /* 0x000fec000bf05300 */
[----:B------:R-:W-:Y:S05]  /*5fb0*/  PLOP3.LUT P3, PT, PT, PT, UP0, 0x80, 0x8 ;  /* 0x000000000008781c */ /* 0x000fea0003f6f008 */
[----:B------:R-:W1:Y:S01]  /*5fc0*/  @UP0 LDCU.64 UR6, c[0x0][0x888] ;  /* 0x00011100ff0607ac */ /* 0x000e620008000a00 */
[----:B------:R-:W-:Y:S07]  /*5fd0*/  @UP0 UIMAD UR4, UR36, UR44, URZ ;  /* 0x0000002c240402a4 */ /* 0x000fee000f8e02ff */
[----:B------:R-:W-:Y:S01]  /*5fe0*/  @!P3 PRMT R91, R0, 0x7610, R91 ;  /* 0x00007610005bb816 */ /* 0x000fe2000000005b */
[----:B-1----:R-:W-:Y:S03]  /*5ff0*/  @UP0 UIMAD.WIDE UR6, UR4, 0x4, UR6 ;  /* 0x00000004040608a5 */ /* 0x002fe6000f8e0206 */
[----:B------:R-:W1:Y:S03]  /*6000*/  @!UP0 LDCU UR4, c[0x0][0x880] ;  /* 0x00011000ff0487ac */ /* 0x000e660008000800 */
[----:B------:R-:W-:Y:S01]  /*6010*/  IMAD.U32 R2, RZ, RZ, UR6 ;  /* 0x00000006ff027e24 */ /* 0x000fe2000f8e00ff */
[----:B------:R-:W-:Y:S05]  /*6020*/  MOV R3, UR7 ;  /* 0x0000000700037c02 */ /* 0x000fea0008000f00 */
[----:B-----5:R2:W5:Y:S02]  /*6030*/  @P3 LDG.E R50, desc[UR46][R2.64] ;  /* 0x0000002e02323981 */ /* 0x020564000c1e1900 */
[----:B-12---:R-:W-:Y:S02]  /*6040*/  @!P3 IMAD.U32 R50, RZ, RZ, UR4 ;  /* 0x00000004ff32be24 */ /* 0x006fe4000f8e00ff */
.L_x_105:
[----:B------:R-:W-:Y:S05]  /*6050*/  @!P4 BRA `(.L_x_106) ;  /* 0x000000000020c947 */ /* 0x000fea0003800000 */
[----:B------:R-:W-:Y:S04]  /*6060*/  ISETP.NE.U32.AND P3, PT, R84, RZ, PT ;  /* 0x000000ff5400720c */ /* 0x000fe80003f65070 */
[----:B------:R-:W-:Y:S11]  /*6070*/  ISETP.NE.AND.EX P3, PT, R85, RZ, PT, P3 ;  /* 0x000000ff5500720c */ /* 0x000ff60003f65330 */
[----:B------:R-:W-:Y:S02]  /*6080*/  @!UPT UIADD3 URZ, UPT, UPT, URZ, URZ, URZ ;  /* 0x000000fffffff290 */ /* 0x000fe4000fffe0ff */
[----:B------:R-:W1:Y:S01]  /*6090*/  @P3 LDC.64 R2, c[0x0][0x8a8] ;  /* 0x00022a00ff023b82 */ /* 0x000e620000000a00 */
[----:B------:R-:W-:Y:S04]  /*60a0*/  @P3 IMAD R0, R86, UR36, RZ ;  /* 0x0000002456003c24 */ /* 0x000fe8000f8e02ff */
[----:B-1----:R-:W-:Y:S05]  /*60b0*/  @P3 IMAD.WIDE R2, R0, 0x4, R2 ;  /* 0x0000000400023825 */ /* 0x002fea00078e0202 */
[----:B-----5:R1:W5:Y:S02]  /*60c0*/  @P3 LDG.E R47, desc[UR46][R2.64] ;  /* 0x0000002e022f3981 */ /* 0x020364000c1e1900 */
[----:B-1----:R-:W2:Y:S02]  /*60d0*/  @!P3 LDC R47, c[0x0][0x8a0] ;  /* 0x00022800ff2fbb82 */ /* 0x002ea40000000800 */
.L_x_106:
[----:B-----5:R-:W-:Y:S01]  /*60e0*/  ISETP.NE.AND P4, PT, R50, RZ, PT ;  /* 0x000000ff3200720c */ /* 0x020fe20003f85270 */
[----:B------:R-:W-:Y:S01]  /*60f0*/  BSSY B1, `(.L_x_107) ;  /* 0x0000042000017945 */ /* 0x000fe20003800000 */
[----:B------:R-:W-:Y:S01]  /*6100*/  SEL R9, RZ, 0xffffffff, P2 ;  /* 0xffffffffff097807 */ /* 0x000fe20001000000 */
[----:B------:R-:W-:Y:S01]  /*6110*/  IMAD.MOV.U32 R64, RZ, RZ, 0x1 ;  /* 0x00000001ff407424 */ /* 0x000fe200078e00ff */
[----:B------:R-:W-:Y:S02]  /*6120*/  LOP3.LUT P3, RZ, R91, 0xff, RZ, 0xc0, !PT ;  /* 0x000000ff5bff7812 */ /* 0x000fe4000786c0ff */
[----:B------:R-:W-:Y:S02]  /*6130*/  CS2R R62, SRZ ;  /* 0x00000000003e7805 */ /* 0x000fe4000001ff00 */
[----:B------:R-:W-:Y:S02]  /*6140*/  @P1 SEL R2, RZ, 0xffffffff, P4 ;  /* 0xffffffffff021807 */ /* 0x000fe40002000000 */
[----:B------:R-:W-:Y:S02]  /*6150*/  CS2R R60, SRZ ;  /* 0x00000000003c7805 */ /* 0x000fe4000001ff00 */
[----:B------:R-:W-:Y:S02]  /*6160*/  LEA R0, R100, UR49, 0x3 ;  /* 0x0000003164007c11 */ /* 0x000fe4000f8e18ff */
[----:B------:R-:W-:Y:S02]  /*6170*/  CS2R R58, SRZ ;  /* 0x00000000003a7805 */ /* 0x000fe4000001ff00 */
[----:B------:R-:W-:Y:S02]  /*6180*/  @P0 SEL R2, R9, R2, !P3 ;  /* 0x0000000209020207 */ /* 0x000fe40005800000 */
[----:B------:R-:W-:Y:S02]  /*6190*/  CS2R R56, SRZ ;  /* 0x0000000000387805 */ /* 0x000fe4000001ff00 */
[----:B------:R-:W-:Y:S02]  /*61a0*/  LEA R108, R44, UR49, 0x3 ;  /* 0x000000312c6c7c11 */ /* 0x000fe4000f8e18ff */
[----:B------:R-:W-:Y:S02]  /*61b0*/  @P1 LOP3.LUT R2, R2, 0x1, RZ, 0xc0, !PT ;  /* 0x0000000102021812 */ /* 0x000fe400078ec0ff */
[----:B------:R-:W-:Y:S02]  /*61c0*/  SHF.L.U32 R7, R102, 0x1f, RZ ;  /* 0x0000001f66077819 */ /* 0x000fe400000006ff */
[----:B------:R-:W-:Y:S02]  /*61d0*/  ISETP.NE.U32.OR P6, PT, R2, 0x1, !P1 ;  /* 0x000000010200780c */ /* 0x000fe40004fc5470 */
[----:B------:R-:W-:Y:S02]  /*61e0*/  PLOP3.LUT P2, PT, PT, PT, UP1, 0x80, 0x8 ;  /* 0x000000000008781c */ /* 0x000fe40003f4f018 */
[C---:B------:R-:W-:Y:S02]  /*61f0*/  LEA.HI R5, R44.reuse, R44, RZ, 0x1 ;  /* 0x0000002c2c057211 */ /* 0x040fe400078f08ff */
[----:B------:R-:W-:Y:S02]  /*6200*/  SEL R2, RZ, 0xffffffff, P4 ;  /* 0xffffffffff027807 */ /* 0x000fe40002000000 */
[----:B------:R-:W-:Y:S01]  /*6210*/  P2R R72, PR, RZ, 0x40 ;  /* 0x00000040ff487803 */ /* 0x000fe20000000000 */
[C---:B------:R-:W-:Y:S01]  /*6220*/  IMAD.SHL.U32 R3, R5.reuse, 0x80, RZ ;  /* 0x0000008005037824 */ /* 0x040fe200078e00ff */
[----:B------:R-:W-:Y:S03]  /*6230*/  LOP3.LUT R5, R5, 0xffe, RZ, 0xc0, !PT ;  /* 0x00000ffe05057812 */ /* 0x000fe600078ec0ff */
[----:B------:R-:W-:Y:S02]  /*6240*/  @P6 SHF.L.U32 R11, R99, 0x1f, RZ ;  /* 0x0000001f630b6819 */ /* 0x000fe400000006ff */
[----:B------:R-:W-:Y:S01]  /*6250*/  @P2 SEL R2, R9, R2, !P3 ;  /* 0x0000000209022207 */ /* 0x000fe20005800000 */
[----:B------:R-:W-:Y:S01]  /*6260*/  IMAD.IADD R48, R44, 0x1, -R5 ;  /* 0x000000012c307824 */ /* 0x000fe200078e0a05 */
[----:B------:R-:W1:Y:S01]  /*6270*/  @P6 SYNCS.PHASECHK.TRANS64.TRYWAIT P1, [R0+URZ+0x140], R11 ;  /* 0x0001400b000065a7 */ /* 0x000e6200080211ff */
[----:B------:R-:W-:Y:S02]  /*6280*/  LOP3.LUT R3, R3, 0xffffff00, RZ, 0xc0, !PT ;  /* 0xffffff0003037812 */ /* 0x000fe400078ec0ff */
[----:B------:R-:W-:Y:S03]  /*6290*/  LOP3.LUT R2, R2, 0x1, RZ, 0xc0, !PT ;  /* 0x0000000102027812 */ /* 0x000fe600078ec0ff */
[----:B------:R-:W-:Y:S01]  /*62a0*/  IMAD.IADD R3, R46, 0x1, R3 ;  /* 0x000000012e037824 */ /* 0x000fe200078e0203 */
[----:B------:R-:W-:Y:S03]  /*62b0*/  ISETP.NE.U32.AND P5, PT, R2, 0x1, PT ;  /* 0x000000010200780c */ /* 0x000fe60003fa5070 */
[----:B------:R-:W-:Y:S01]  /*62c0*/  IMAD R48, R48, 0x100000, R3 ;  /* 0x0010000030307824 */ /* 0x000fe200078e0203 */
[----:B------:R-:W-:Y:S01]  /*62d0*/  P2R R65, PR, RZ, 0x20 ;  /* 0x00000020ff417803 */ /* 0x000fe20000000000 */
[----:B------:R3:W4:Y:S01]  /*62e0*/  SYNCS.PHASECHK.TRANS64.TRYWAIT P0, [R108+URZ+0x1b0], R7 ;  /* 0x0001b0076c0075a7 */ /* 0x00072200080011ff */
[----:B-1----:R-:W-:Y:S01]  /*62f0*/  @P6 SEL R64, RZ, 0x1, !P1 ;  /* 0x00000001ff406807 */ /* 0x002fe20004800000 */
[----:B---3--:R-:W-:Y:S06]  /*6300*/  @!P6 BRA `(.L_x_108) ;  /* 0x000000000080e947 */ /* 0x008fec0003800000 */
[----:B------:R-:W-:Y:S01]  /*6310*/  @P5 IMAD R4, R100, 0x1000, R95 ;  /* 0x0000100064045824 */ /* 0x000fe200078e025f */
[----:B------:R-:W-:Y:S01]  /*6320*/  ISETP.NE.AND P1, PT, R64, RZ, PT ;  /* 0x000000ff4000720c */ /* 0x000fe20003f25270 */
[----:B------:R-:W-:Y:S01]  /*6330*/  BSSY B0, `(.L_x_109) ;  /* 0x000000b000007945 */ /* 0x000fe20003800000 */
[----:B------:R-:W-:Y:S01]  /*6340*/  CS2R R58, SRZ ;  /* 0x00000000003a7805 */ /* 0x000fe2000001ff00 */
[----:B------:R-:W-:Y:S01]  /*6350*/  @P5 VIADD R2, R4, UR49 ;  /* 0x0000003104025c36 */ /* 0x000fe20008000000 */
[----:B------:R-:W-:Y:S02]  /*6360*/  CS2R R56, SRZ ;  /* 0x0000000000387805 */ /* 0x000fe4000001ff00 */
[----:B------:R-:W-:Y:S02]  /*6370*/  CS2R R62, SRZ ;  /* 0x00000000003e7805 */ /* 0x000fe4000001ff00 */
[----:B------:R-:W-:Y:S01]  /*6380*/  CS2R R60, SRZ ;  /* 0x00000000003c7805 */ /* 0x000fe2000001ff00 */
[----:B------:R-:W-:Y:S04]  /*6390*/  @P5 IMAD R2, R103, -0x10, R2 ;  /* 0xfffffff067025824 */ /* 0x000fe800078e0202 */
[----:B------:R-:W-:Y:S05]  /*63a0*/  @P1 BRA `(.L_x_110) ;  /* 0x00000000000c1947 */ /* 0x000fea0003800000 */
[----:B------:R-:W-:Y:S04]  /*63b0*/  SHF.L.U32 R3, R99, 0x1f, RZ ;  /* 0x0000001f63037819 */ /* 0x000fe800000006ff */
[----:B------:R-:W1:Y:S02]  /*63c0*/  SYNCS.PHASECHK.TRANS64.TRYWAIT P1, [R0+URZ+0x140], R3 ;  /* 0x00014003000075a7 */ /* 0x000e6400080211ff */
[----:B-1----:R-:W-:Y:S05]  /*63d0*/  @!P1 BRA `(.L_x_111) ;  /* 0x0000004400a09947 */ /* 0x002fea0003800000 */
.L_x_110:
[----:B------:R-:W-:Y:S05]  /*63e0*/  BSYNC B0 ;  /* 0x0000000000007941 */ /* 0x000fea0003800000 */
.L_x_109:
[----:B------:R-:W-:Y:S01]  /*63f0*/  ISETP.NE.AND P1, PT, R65, RZ, PT ;  /* 0x000000ff4100720c */ /* 0x000fe20003f25270 */
[----:B-1----:R-:W-:Y:S02]  /*6400*/  VIADD R3, R0, 0x160 ;  /* 0x0000016000037836 */ /* 0x002fe40000000000 */
[----:B------:R-:W-:Y:S02]  /*6410*/  IMAD.U32 R0, RZ, RZ, UR37 ;  /* 0x00000025ff007e24 */ /* 0x000fe4000f8e00ff */
[----:B------:R-:W-:Y:S03]  /*6420*/  VIADD R100, R100, 0x1 ;  /* 0x0000000164647836 */ /* 0x000fe60000000000 */
[----:B------:R-:W-:Y:S05]  /*6430*/  PRMT R0, R0, 0x654, R3 ;  /* 0x0000065400007816 */ /* 0x000fea0000000003 */
[----:B------:R1:W3:Y:S04]  /*6440*/  @P1 LDS.128 R56, [R4+UR49+0x400] ;  /* 0x0004003104381984 */ /* 0x0002e80008000c00 */
[----:B------:R1:W1:Y:S01]  /*6450*/  @P1 LDS.128 R60, [R2+0x410] ;  /* 0x00041000023c1984 */ /* 0x0002620000000c00 */
[C---:B------:R-:W-:Y:S01]  /*6460*/  ISETP.NE.AND P1, PT, R100.reuse, 0x4, PT ;  /* 0x000000046400780c */ /* 0x040fe20003f25270 */
[----:B------:R-:W-:Y:S01]  /*6470*/  @!PT LDS RZ, [RZ] ;  /* 0x00000000fffff984 */ /* 0x000fe20000000800 */
[----:B------:R-:W-:Y:S01]  /*6480*/  @!PT LDS RZ, [RZ] ;  /* 0x00000000fffff984 */ /* 0x000fe20000000800 */
[----:B------:R-:W-:Y:S01]  /*6490*/  @!PT LDS RZ, [RZ] ;  /* 0x00000000fffff984 */ /* 0x000fe20000000800 */
[----:B------:R-:W-:Y:S01]  /*64a0*/  @!PT LDS RZ, [RZ] ;  /* 0x00000000fffff984 */ /* 0x000fe20000000800 */
[----:B------:R5:W-:Y:S06]  /*64b0*/  MEMBAR.ALL.CTA ;  /* 0x0000000000007992 */ /* 0x000bec0000008000 */
[----:B-----5:R-:W5:Y:S01]  /*64c0*/  FENCE.VIEW.ASYNC.S ;  /* 0x00000000000073c6 */ /* 0x020f620000000000 */
[----:B------:R-:W-:Y:S01]  /*64d0*/  SEL R100, R100, RZ, P1 ;  /* 0x000000ff64647207 */ /* 0x000fe20000800000 */
[----:B-----5:R5:W-:Y:S02]  /*64e0*/  SYNCS.ARRIVE.TRANS64.RED.A1T0 RZ, [R0+URZ], RZ ;  /* 0x000000ff00ff79a7 */ /* 0x020be400081004ff */
[----:B-----5:R-:W-:Y:S04]  /*64f0*/  SEL R0, RZ, 0x1, P1 ;  /* 0x00000001ff007807 */ /* 0x020fe80000800000 */
[----:B---3--:R-:W-:Y:S02]  /*6500*/  LOP3.LUT R99, R99, R0, RZ, 0x3c, !PT ;  /* 0x0000000063637212 */ /* 0x008fe400078e3cff */
.L_x_108:
[----:B------:R-:W-:Y:S05]  /*6510*/  BSYNC B1 ;  /* 0x0000000000017941 */ /* 0x000fea0003800000 */
.L_x_107:
[----:B------:R-:W-:Y:S04]  /*6520*/  SHF.R.U32.HI R3, RZ, 0x15, R48 ;  /* 0x00000015ff037819 */ /* 0x000fe80000011630 */
[----:B------:R-:W-:Y:S01]  /*6530*/  LOP3.LUT P1, RZ, R3, 0x3, R96, 0x48, !PT ;  /* 0x0000000303ff7812 */ /* 0x000fe20007824860 */
[----:B------:R-:W-:Y:S01]  /*6540*/  @!UPT UIADD3 URZ, UPT, UPT, URZ, URZ, URZ ;  /* 0x000000fffffff290 */ /* 0x000fe2000fffe0ff */
[----:B----4-:R-:W-:Y:S11]  /*6550*/  @P0 BRA `(.L_x_112) ;  /* 0x0000000000080947 */ /* 0x010ff60003800000 */
[----:B------:R-:W3:Y:S02]  /*6560*/  SYNCS.PHASECHK.TRANS64.TRYWAIT P0, [R108+URZ+0x1b0], R7 ;  /* 0x0001b0076c0075a7 */ /* 0x000ee400080011ff */
[----:B---3--:R-:W-:Y:S05]  /*6570*/  @!P0 BRA `(.L_x_113) ;  /* 0x00000044004c8947 */ /* 0x008fea0003800000 */
.L_x_112:
[----:B------:R-:W-:Y:S05]  /*6580*/  @!P1 BRA `(.L_x_114) ;  /* 0x0000000000409947 */ /* 0x000fea0003800000 */
[----:B------:R-:W4:Y:S01]  /*6590*/  LDCU.64 UR8, c[0x4][0x78] ;  /* 0x01000f00ff0877ac */ /* 0x000f220008000a00 */
[----:B------:R-:W-:Y:S01]  /*65a0*/  MOV R3, 0x0 ;  /* 0x0000000000037802 */ /* 0x000fe20000000f00 */
[----:B------:R-:W-:Y:S02]  /*65b0*/  HFMA2 R12, -RZ, RZ, 0, 5.9604644775390625e-08 ;  /* 0x00000001ff0c7431 */ /* 0x000fe400000001ff */
[----:B------:R-:W-:Y:S02]  /*65c0*/  IMAD.MOV.U32 R8, RZ, RZ, 0x192 ;  /* 0x00000192ff087424 */ /* 0x000fe400078e00ff */
[----:B------:R-:W-:Y:S01]  /*65d0*/  IMAD.MOV.U32 R13, RZ, RZ, RZ ;  /* 0x000000ffff0d7224 */ /* 0x000fe200078e00ff */
[----:B------:R-:W3:Y:S01]  /*65e0*/  LDCU.64 UR6, c[0x4][0x80] ;  /* 0x01001000ff0677ac */ /* 0x000ee20008000a00 */
[----:B-1----:R-:W1:Y:S01]  /*65f0*/  LDC.64 R2, c[0x4][R3] ;  /* 0x0100000003027b82 */ /* 0x002e620000000a00 */
[----:B------:R-:W5:Y:S01]  /*6600*/  LDCU.64 UR4, c[0x4][0x18] ;  /* 0x01000300ff0477ac */ /* 0x000f620008000a00 */
[----:B----4-:R-:W-:Y:S01]  /*6610*/  MOV R5, UR9 ;  /* 0x0000000900057c02 */ /* 0x010fe20008000f00 */
[----:B------:R-:W-:Y:S01]  /*6620*/  IMAD.U32 R4, RZ, RZ, UR8 ;  /* 0x00000008ff047e24 */ /* 0x000fe2000f8e00ff */
[----:B---3--:R-:W-:Y:S01]  /*6630*/  MOV R7, UR7 ;  /* 0x0000000700077c02 */ /* 0x008fe20008000f00 */
[----:B------:R-:W-:Y:S01]  /*6640*/  IMAD.U32 R6, RZ, RZ, UR6 ;  /* 0x00000006ff067e24 */ /* 0x000fe2000f8e00ff */
[----:B-----5:R-:W-:Y:S01]  /*6650*/  MOV R11, UR5 ;  /* 0x00000005000b7c02 */ /* 0x020fe20008000f00 */
[----:B------:R-:W-:Y:S02]  /*6660*/  IMAD.U32 R10, RZ, RZ, UR4 ;  /* 0x00000004ff0a7e24 */ /* 0x000fe4000f8e00ff */
[----:B------:R-:W-:Y:S07]  /*6670*/  LEPC R20, `(.L_x_114) ;  /* 0x000000001014794e */ /* 0x000fee0000000000 */
[----:B-12---:R-:W-:Y:S05]  /*6680*/  CALL.ABS.NOINC R2 ;  /* 0x0000000002007343 */ /* 0x006fea0003c00000 */
.L_x_114:
[----:B------:R-:W-:Y:S05]  /*6690*/  WARPSYNC.ALL ;  /* 0x0000000000007948 */ /* 0x000fea0003800000 */
[----:B------:R-:W-:Y:S01]  /*66a0*/  R2UR UR4, R48 ;  /* 0x00000000300472ca */ /* 0x000fe200000e0000 */
[----:B------:R-:W-:Y:S01]  /*66b0*/  BSSY.RECONVERGENT B0, `(.L_x_115) ;  /* 0x00000a1000007945 */ /* 0x000fe20003800200 */
[C---:B------:R-:W-:Y:S02]  /*66c0*/  SHF.L.U32 R51, R56.reuse, 0x10, RZ ;  /* 0x0000001038337819 */ /* 0x040fe400000006ff */
[C---:B------:R-:W-:Y:S02]  /*66d0*/  PRMT R49, R56.reuse, 0x8880, RZ ;  /* 0x0000888038317816 */ /* 0x040fe400000000ff */
[----:B------:R-:W-:Y:S02]  /*66e0*/  SHF.R.S32.HI R51, RZ, 0x18, R51 ;  /* 0x00000018ff337819 */ /* 0x000fe40000011433 */
[----:B------:R-:W-:Y:S02]  /*66f0*/  SHF.L.U32 R52, R56, 0x8, RZ ;  /* 0x0000000838347819 */ /* 0x000fe400000006ff */
[C---:B------:R-:W-:Y:S02]  /*6700*/  PRMT R54, R58.reuse, 0x8880, RZ ;  /* 0x000088803a367816 */ /* 0x040fe400000000ff */
[----:B------:R-:W-:Y:S01]  /*6710*/  SHF.L.U32 R53, R58, 0x8, RZ ;  /* 0x000000083a357819 */ /* 0x000fe200000006ff */
[----:B-1-3--:R-:W-:Y:S01]  /*6720*/  LDTM.16dp32bit_t0_t15.x32 R4, tmem[UR4] ;  /* 0x00000004000479ee */ /* 0x00afe20008a80000 */
[----:B------:R-:W2:Y:S01]  /*6730*/  LDTM.16dp32bit_t16_t31.x32 R4, tmem[UR4+0x20] ;  /* 0x00002004000479ee */ /* 0x000ea20008aa0000 */
[----:B------:R-:W-:Y:S02]  /*6740*/  IADD3 R67, PT, PT, R95, UR49, RZ ;  /* 0x000000315f437c10 */ /* 0x000fe4000fffe0ff */
[----:B------:R-:W-:Y:S02]  /*6750*/  SHF.L.U32 R66, R97, 0x4, RZ ;  /* 0x0000000461427819 */ /* 0x000fe400000006ff */
[----:B------:R-:W-:Y:S02]  /*6760*/  SHF.R.S32.HI R53, RZ, 0x18, R53 ;  /* 0x00000018ff357819 */ /* 0x000fe40000011435 */
[----:B------:R-:W-:Y:S02]  /*6770*/  IADD3 R109, PT, PT, R67, R66, RZ ;  /* 0x00000042436d7210 */ /* 0x000fe40007ffe0ff */
[----:B------:R-:W-:Y:S02]  /*6780*/  ISETP.NE.AND P0, PT, R105, RZ, PT ;  /* 0x000000ff6900720c */ /* 0x000fe40003f05270 */
[----:B------:R-:W-:Y:S01]  /*6790*/  ISETP.NE.AND P6, PT, R72, RZ, PT ;  /* 0x000000ff4800720c */ /* 0x000fe20003fc5270 */
[----:B--2---:R-:W-:Y:S11]  /*67a0*/  IMAD R0, R47, R4, RZ ;  /* 0x000000042f007224 */ /* 0x004ff600078e02ff */
[----:B------:R-:W-:Y:S01]  /*67b0*/  @!UPT UIADD3 URZ, UPT, UPT, URZ, URZ, URZ ;  /* 0x000000fffffff290 */ /* 0x000fe2000fffe0ff */
[----:B------:R-:W-:Y:S01]  /*67c0*/  @P6 SHF.L.U32 R74, R99, 0x1f, RZ ;  /* 0x0000001f634a6819 */ /* 0x000fe200000006ff */
[----:B------:R-:W-:Y:S02]  /*67d0*/  IMAD R2, R47, R5, RZ ;  /* 0x000000052f027224 */ /* 0x000fe400078e02ff */
[----:B------:R-:W-:Y:S01]  /*67e0*/  IMAD R0, R49, R50, R0 ;  /* 0x0000003231007224 */ /* 0x000fe200078e0200 */
[----:B------:R-:W-:Y:S01]  /*67f0*/  SHF.R.S32.HI R49, RZ, 0x18, R52 ;  /* 0x00000018ff317819 */ /* 0x000fe20000011434 */
[----:B------:R-:W-:Y:S01]  /*6800*/  IMAD R3, R47, R6, RZ ;  /* 0x000000062f037224 */ /* 0x000fe200078e02ff */
[----:B------:R-:W-:Y:S01]  /*6810*/  SHF.L.U32 R52, R57, 0x10, RZ ;  /* 0x0000001039347819 */ /* 0x000fe200000006ff */
[-C--:B------:R-:W-:Y:S01]  /*6820*/  IMAD R2, R51, R50.reuse, R2 ;  /* 0x0000003233027224 */ /* 0x080fe200078e0202 */
[----:B------:R-:W-:Y:S01]  /*6830*/  SHF.R.S32.HI R51, RZ, 0x18, R56 ;  /* 0x00000018ff337819 */ /* 0x000fe20000011438 */
[----:B------:R-:W-:Y:S02]  /*6840*/  IMAD R7, R47, R7, RZ ;  /* 0x000000072f077224 */ /* 0x000fe400078e02ff */
[-C--:B------:R-:W-:Y:S01]  /*6850*/  IMAD R3, R49, R50.reuse, R3 ;  /* 0x0000003231037224 */ /* 0x080fe200078e0203 */
[----:B------:R-:W-:Y:S01]  /*6860*/  PRMT R49, R57, 0x8880, RZ ;  /* 0x0000888039317816 */ /* 0x000fe200000000ff */
[----:B------:R-:W-:Y:S01]  /*6870*/  IMAD R7, R51, R50, R7 ;  /* 0x0000003233077224 */ /* 0x000fe200078e0207 */
[----:B------:R-:W-:Y:S01]  /*6880*/  SHF.R.S32.HI R51, RZ, 0x18, R52 ;  /* 0x00000018ff337819 */ /* 0x000fe20000011434 */
[----:B------:R-:W-:Y:S02]  /*6890*/  IMAD R4, R47, R8, RZ ;  /* 0x000000082f047224 */ /* 0x000fe400078e02ff */
[----:B------:R-:W-:Y:S01]  /*68a0*/  IMAD.SHL.U32 R52, R57, 0x100, RZ ;  /* 0x0000010039347824 */ /* 0x000fe200078e00ff */
[----:B------:R-:W-:Y:S01]  /*68b0*/  I2IP.S8.S32.SAT R55, R7, R3, RZ ;  /* 0x0000000307377239 */ /* 0x000fe200000014ff */
[----:B------:R-:W-:Y:S02]  /*68c0*/  IMAD R5, R47, R9, RZ ;  /* 0x000000092f057224 */ /* 0x000fe400078e02ff */
[----:B------:R-:W-:Y:S01]  /*68d0*/  IMAD R4, R49, R50, R4 ;  /* 0x0000003231047224 */ /* 0x000fe200078e0204 */
[----:B------:R-:W-:Y:S01]  /*68e0*/  SHF.R.S32.HI R49, RZ, 0x18, R52 ;  /* 0x00000018ff317819 */ /* 0x000fe20000011434 */
[----:B------:R-:W-:Y:S01]  /*68f0*/  IMAD R6, R47, R10, RZ ;  /* 0x0000000a2f067224 */ /* 0x000fe200078e02ff */
[----:B------:R-:W-:Y:S01]  /*6900*/  I2IP.S8.S32.SAT R68, R2, R0, R55 ;  /* 0x0000000002447239 */ /* 0x000fe20000001437 */
[-C--:B------:R-:W-:Y:S01]  /*6910*/  IMAD R5, R51, R50.reuse, R5 ;  /* 0x0000003233057224 */ /* 0x080fe200078e0205 */
[----:B------:R-:W-:Y:S01]  /*6920*/  SHF.L.U32 R52, R58, 0x10, RZ ;  /* 0x000000103a347819 */ /* 0x000fe200000006ff */
[----:B------:R-:W-:Y:S01]  /*6930*/  IMAD R11, R47, R11, RZ ;  /* 0x0000000b2f0b7224 */ /* 0x000fe200078e02ff */
[----:B------:R-:W-:Y:S01]  /*6940*/  SHF.R.S32.HI R51, RZ, 0x18, R57 ;  /* 0x00000018ff337819 */ /* 0x000fe20000011439 */
[----:B------:R-:W-:Y:S01]  /*6950*/  IMAD R6, R49, R50, R6 ;  /* 0x0000003231067224 */ /* 0x000fe200078e0206 */
[----:B------:R-:W-:Y:S01]  /*6960*/  SHF.R.S32.HI R52, RZ, 0x18, R52 ;  /* 0x00000018ff347819 */ /* 0x000fe20000011434 */
[C---:B------:R-:W-:Y:S02]  /*6970*/  IMAD R8, R47.reuse, R12, RZ ;  /* 0x0000000c2f087224 */ /* 0x040fe400078e02ff */
[----:B------:R-:W-:Y:S02]  /*6980*/  IMAD.MOV.U32 R49, RZ, RZ, R54 ;  /* 0x000000ffff317224 */ /* 0x000fe400078e0036 */
[----:B------:R-:W-:Y:S02]  /*6990*/  IMAD R9, R47, R13, RZ ;  /* 0x0000000d2f097224 */ /* 0x000fe400078e02ff */
[----:B------:R-:W-:Y:S01]  /*69a0*/  IMAD R11, R51, R50, R11 ;  /* 0x00000032330b7224 */ /* 0x000fe200078e020b */
[----:B------:R-:W-:Y:S01]  /*69b0*/  SHF.R.S32.HI R51, RZ, 0x18, R58 ;  /* 0x00000018ff337819 */ /* 0x000fe2000001143a */
[----:B------:R-:W-:Y:S02]  /*69c0*/  IMAD R10, R47, R14, RZ ;  /* 0x0000000e2f0a7224 */ /* 0x000fe400078e02ff */
[----:B------:R-:W-:Y:S01]  /*69d0*/  IMAD R8, R49, R50, R8 ;  /* 0x0000003231087224 */ /* 0x000fe200078e0208 */
[----:B------:R-:W-:Y:S01]  /*69e0*/  I2IP.S8.S32.SAT R69, R11, R6, RZ ;  /* 0x000000060b457239 */ /* 0x000fe200000014ff */
[----:B------:R-:W-:Y:S01]  /*69f0*/  IMAD R15, R47, R15, RZ ;  /* 0x0000000f2f0f7224 */ /* 0x000fe200078e02ff */
[----:B------:R-:W-:Y:S01]  /*6a00*/  PRMT R49, R59, 0x8880, RZ ;  /* 0x000088803b317816 */ /* 0x000fe200000000ff */
[----:B------:R-:W-:Y:S01]  /*6a10*/  IMAD R9, R52, R50, R9 ;  /* 0x0000003234097224 */ /* 0x000fe200078e0209 */
[----:B------:R-:W-:Y:S01]  /*6a20*/  I2IP.S8.S32.SAT R69, R5, R4, R69 ;  /* 0x0000000405457239 */ /* 0x000fe20000001445 */
[-C--:B------:R-:W-:Y:S01]  /*6a30*/  IMAD R10, R53, R50.reuse, R10 ;  /* 0x00000032350a7224 */ /* 0x080fe200078e020a */
[----:B------:R-:W-:Y:S01]  /*6a40*/  SHF.L.U32 R53, R59, 0x8, RZ ;  /* 0x000000083b357819 */ /* 0x000fe200000006ff */
[----:B------:R-:W-:Y:S01]  /*6a50*/  IMAD R15, R51, R50, R15 ;  /* 0x00000032330f7224 */ /* 0x000fe200078e020f */
[----:B------:R-:W-:Y:S01]  /*6a60*/  SHF.L.U32 R51, R59, 0x10, RZ ;  /* 0x000000103b337819 */ /* 0x000fe200000006ff */
[C---:B------:R-:W-:Y:S01]  /*6a70*/  IMAD R12, R47.reuse, R16, RZ ;  /* 0x000000102f0c7224 */ /* 0x040fe200078e02ff */
[----:B------:R-:W-:Y:S01]  /*6a80*/  SHF.R.S32.HI R53, RZ, 0x18, R53 ;  /* 0x00000018ff357819 */ /* 0x000fe20000011435 */
[C---:B------:R-:W-:Y:S01]  /*6a90*/  IMAD R13, R47.reuse, R17, RZ ;  /* 0x000000112f0d7224 */ /* 0x040fe200078e02ff */
[----:B------:R-:W-:Y:S01]  /*6aa0*/  SHF.R.S32.HI R51, RZ, 0x18, R51 ;  /* 0x00000018ff337819 */ /* 0x000fe20000011433 */
[----:B------:R-:W-:Y:S01]  /*6ab0*/  IMAD R14, R47, R18, RZ ;  /* 0x000000122f0e7224 */ /* 0x000fe200078e02ff */
[----:B------:R-:W-:Y:S01]  /*6ac0*/  I2IP.S8.S32.SAT R70, R15, R10, RZ ;  /* 0x0000000a0f467239 */ /* 0x000fe200000014ff */
[----:B------:R-:W-:Y:S01]  /*6ad0*/  IMAD R12, R49, R50, R12 ;  /* 0x00000032310c7224 */ /* 0x000fe200078e020c */
[----:B------:R-:W-:Y:S01]  /*6ae0*/  SHF.R.S32.HI R49, RZ, 0x18, R59 ;  /* 0x00000018ff317819 */ /* 0x000fe2000001143b */
[----:B------:R-:W-:Y:S01]  /*6af0*/  IMAD R19, R47, R19, RZ ;  /* 0x000000132f137224 */ /* 0x000fe200078e02ff */
[----:B------:R-:W-:Y:S01]  /*6b00*/  I2IP.S8.S32.SAT R70, R9, R8, R70 ;  /* 0x0000000809467239 */ /* 0x000fe20000001446 */
[-C--:B------:R-:W-:Y:S01]  /*6b10*/  IMAD R13, R51, R50.reuse, R13 ;  /* 0x00000032330d7224 */ /* 0x080fe200078e020d */
[C---:B------:R-:W-:Y:S01]  /*6b20*/  PRMT R51, R60.reuse, 0x8880, RZ ;  /* 0x000088803c337816 */ /* 0x040fe200000000ff */
[-C--:B------:R-:W-:Y:S01]  /*6b30*/  IMAD R14, R53, R50.reuse, R14 ;  /* 0x00000032350e7224 */ /* 0x080fe200078e020e */
[----:B------:R-:W-:Y:S01]  /*6b40*/  PRMT R53, R61, 0x8880, RZ ;  /* 0x000088803d357816 */ /* 0x000fe200000000ff */
[----:B------:R-:W-:Y:S01]  /*6b50*/  IMAD R19, R49, R50, R19 ;  /* 0x0000003231137224 */ /* 0x000fe200078e0213 */
[----:B------:R-:W-:Y:S01]  /*6b60*/  MOV R49, R51 ;  /* 0x0000003300317202 */ /* 0x000fe20000000f00 */
[----:B------:R-:W-:Y:S02]  /*6b70*/  IMAD R16, R47, R20, RZ ;  /* 0x000000142f107224 */ /* 0x000fe400078e02ff */
[C---:B------:R-:W-:Y:S01]  /*6b80*/  IMAD.U32 R52, R60.reuse, 0x10000, RZ ;  /* 0x000100003c347824 */ /* 0x040fe200078e00ff */
[----:B------:R-:W-:Y:S01]  /*6b90*/  I2IP.S8.S32.SAT R71, R19, R14, RZ ;  /* 0x0000000e13477239 */ /* 0x000fe200000014ff */
[----:B------:R-:W-:Y:S01]  /*6ba0*/  IMAD R16, R49, R50, R16 ;  /* 0x0000003231107224 */ /* 0x000fe200078e0210 */
[----:B------:R-:W-:Y:S01]  /*6bb0*/  SHF.L.U32 R49, R60, 0x8, RZ ;  /* 0x000000083c317819 */ /* 0x000fe200000006ff */
[C---:B------:R-:W-:Y:S01]  /*6bc0*/  IMAD R17, R47.reuse, R21, RZ ;  /* 0x000000152f117224 */ /* 0x040fe200078e02ff */
[----:B------:R-:W-:Y:S01]  /*6bd0*/  SHF.R.S32.HI R51, RZ, 0x18, R52 ;  /* 0x00000018ff337819 */ /* 0x000fe20000011434 */
[C---:B------:R-:W-:Y:S01]  /*6be0*/  IMAD R18, R47.reuse, R22, RZ ;  /* 0x000000162f127224 */ /* 0x040fe200078e02ff */
[----:B------:R-:W-:Y:S01]  /*6bf0*/  SHF.R.S32.HI R49, RZ, 0x18, R49 ;  /* 0x00000018ff317819 */ /* 0x000fe20000011431 */
[----:B------:R-:W-:Y:S01]  /*6c00*/  IMAD R23, R47, R23, RZ ;  /* 0x000000172f177224 */ /* 0x000fe200078e02ff */
[----:B------:R-:W-:Y:S01]  /*6c10*/  I2IP.S8.S32.SAT R71, R13, R12, R71 ;  /* 0x0000000c0d477239 */ /* 0x000fe20000001447 */
[----:B------:R-:W-:Y:S01]  /*6c20*/  IMAD R17, R51, R50, R17 ;  /* 0x0000003233117224 */ /* 0x000fe200078e0211 */
[C---:B------:R-:W-:Y:S01]  /*6c30*/  SHF.L.U32 R52, R61.reuse, 0x10, RZ ;  /* 0x000000103d347819 */ /* 0x040fe200000006ff */
[----:B------:R-:W-:Y:S01]  /*6c40*/  IMAD.SHL.U32 R54, R61, 0x100, RZ ;  /* 0x000001003d367824 */ /* 0x000fe200078e00ff */
[----:B------:R-:W-:Y:S01]  /*6c50*/  SHF.R.S32.HI R51, RZ, 0x18, R60 ;  /* 0x00000018ff337819 */ /* 0x000fe2000001143c */
[----:B------:R-:W-:Y:S01]  /*6c60*/  IMAD R20, R47, R24, RZ ;  /* 0x000000182f147224 */ /* 0x000fe200078e02ff */
[----:B------:R1:W-:Y:S01]  /*6c70*/  STS.128 [R95+UR49+0x4400], R68 ;  /* 0x004400445f007988 */ /* 0x0003e20008000c31 */
[-C--:B------:R-:W-:Y:S01]  /*6c80*/  IMAD R18, R49, R50.reuse, R18 ;  /* 0x0000003231127224 */ /* 0x080fe200078e0212 */
[----:B------:R-:W-:Y:S01]  /*6c90*/  SHF.R.S32.HI R52, RZ, 0x18, R52 ;  /* 0x00000018ff347819 */ /* 0x000fe20000011434 */
[----:B------:R-:W-:Y:S01]  /*6ca0*/  IMAD R21, R47, R25, RZ ;  /* 0x000000192f157224 */ /* 0x000fe200078e02ff */
[----:B------:R-:W-:Y:S01]  /*6cb0*/  SHF.R.S32.HI R49, RZ, 0x18, R54 ;  /* 0x00000018ff317819 */ /* 0x000fe20000011436 */
[----:B------:R-:W-:Y:S01]  /*6cc0*/  IMAD R23, R51, R50, R23 ;  /* 0x0000003233177224 */ /* 0x000fe200078e0217 */
[----:B------:R-:W-:Y:S01]  /*6cd0*/  SHF.R.S32.HI R51, RZ, 0x18, R61 ;  /* 0x00000018ff337819 */ /* 0x000fe2000001143d */
[----:B------:R-:W-:Y:S01]  /*6ce0*/  IMAD R22, R47, R26, RZ ;  /* 0x0000001a2f167224 */ /* 0x000fe200078e02ff */
[----:B------:R-:W-:Y:S01]  /*6cf0*/  SHF.R.S32.HI R54, RZ, 0x18, R63 ;  /* 0x00000018ff367819 */ /* 0x000fe2000001143f */
[----:B------:R-:W-:Y:S01]  /*6d00*/  IMAD R20, R53, R50, R20 ;  /* 0x0000003235147224 */ /* 0x000fe200078e0214 */
[----:B------:R-:W-:Y:S01]  /*6d10*/  I2IP.S8.S32.SAT R76, R23, R18, RZ ;  /* 0x00000012174c7239 */ /* 0x000fe200000014ff */
[----:B------:R-:W-:Y:S01]  /*6d20*/  IMAD R27, R47, R27, RZ ;  /* 0x0000001b2f1b7224 */ /* 0x000fe200078e02ff */
[----:B------:R-:W-:Y:S01]  /*6d30*/  SHF.L.U32 R53, R62, 0x8, RZ ;  /* 0x000000083e357819 */ /* 0x000fe200000006ff */
[-C--:B------:R-:W-:Y:S01]  /*6d40*/  IMAD R21, R52, R50.reuse, R21 ;  /* 0x0000003234157224 */ /* 0x080fe200078e0215 */
[C---:B------:R-:W-:Y:S01]  /*6d50*/  SHF.L.U32 R52, R62.reuse, 0x10, RZ ;  /* 0x000000103e347819 */ /* 0x040fe200000006ff */
[----:B------:R-:W-:Y:S01]  /*6d60*/  IMAD R22, R49, R50, R22 ;  /* 0x0000003231167224 */ /* 0x000fe200078e0216 */
[----:B------:R-:W-:Y:S01]  /*6d70*/  PRMT R49, R62, 0x8880, RZ ;  /* 0x000088803e317816 */ /* 0x000fe200000000ff */
[----:B------:R-:W-:Y:S01]  /*6d80*/  IMAD R24, R47, R28, RZ ;  /* 0x0000001c2f187224 */ /* 0x000fe200078e02ff */
[----:B------:R-:W-:Y:S01]  /*6d90*/  I2IP.S8.S32.SAT R76, R17, R16, R76 ;  /* 0x00000010114c7239 */ /* 0x000fe2000000144c */
[----:B------:R-:W-:Y:S01]  /*6da0*/  IMAD R27, R51, R50, R27 ;  /* 0x00000032331b7224 */ /* 0x000fe200078e021b */
[----:B------:R-:W-:Y:S01]  /*6db0*/  SHF.R.S32.HI R51, RZ, 0x18, R52 ;  /* 0x00000018ff337819 */ /* 0x000fe20000011434 */
[C---:B------:R-:W-:Y:S01]  /*6dc0*/  IMAD R25, R47.reuse, R29, RZ ;  /* 0x0000001d2f197224 */ /* 0x040fe200078e02ff */
[----:B------:R-:W-:Y:S01]  /*6dd0*/  SHF.R.S32.HI R53, RZ, 0x18, R53 ;  /* 0x00000018ff357819 */ /* 0x000fe20000011435 */
[----:B------:R-:W-:Y:S01]  /*6de0*/  IMAD R26, R47, R30, RZ ;  /* 0x0000001e2f1a7224 */ /* 0x000fe200078e02ff */
[----:B------:R-:W-:Y:S01]  /*6df0*/  I2IP.S8.S32.SAT R77, R27, R22, RZ ;  /* 0x000000161b4d7239 */ /* 0x000fe200000014ff */
[-C--:B------:R-:W-:Y:S01]  /*6e00*/  IMAD R24, R49, R50.reuse, R24 ;  /* 0x0000003231187224 */ /* 0x080fe200078e0218 */
[----:B------:R-:W-:Y:S01]  /*6e10*/  SHF.L.U32 R52, R63, 0x10, RZ ;  /* 0x000000103f347819 */ /* 0x000fe200000006ff */
[----:B------:R-:W-:Y:S01]  /*6e20*/  IMAD R25, R51, R50, R25 ;  /* 0x0000003233197224 */ /* 0x000fe200078e0219 */
[----:B------:R-:W-:Y:S01]  /*6e30*/  I2IP.S8.S32.SAT R77, R21, R20, R77 ;  /* 0x00000014154d7239 */ /* 0x000fe2000000144d */
[----:B------:R-:W-:Y:S01]  /*6e40*/  IMAD R26, R53, R50, R26 ;  /* 0x00000032351a7224 */ /* 0x000fe200078e021a */
[----:B------:R-:W-:Y:S01]  /*6e50*/  SHF.R.S32.HI R49, RZ, 0x18, R62 ;  /* 0x00000018ff317819 */ /* 0x000fe2000001143e */
[----:B------:R-:W-:Y:S01]  /*6e60*/  IMAD R31, R47, R31, RZ ;  /* 0x0000001f2f1f7224 */ /* 0x000fe200078e02ff */
[C---:B------:R-:W-:Y:S01]  /*6e70*/  PRMT R51, R63.reuse, 0x8880, RZ ;  /* 0x000088803f337816 */ /* 0x040fe200000000ff */
[----:B------:R-:W-:Y:S01]  /*6e80*/  IMAD.SHL.U32 R53, R63, 0x100, RZ ;  /* 0x000001003f357824 */ /* 0x000fe200078e00ff */
[----:B------:R-:W-:Y:S01]  /*6e90*/  SHF.R.S32.HI R52, RZ, 0x18, R52 ;  /* 0x00000018ff347819 */ /* 0x000fe20000011434 */
[C---:B------:R-:W-:Y:S02]  /*6ea0*/  IMAD R28, R47.reuse, R32, RZ ;  /* 0x000000202f1c7224 */ /* 0x040fe400078e02ff */
[----:B------:R-:W-:Y:S01]  /*6eb0*/  IMAD R29, R47, R33, RZ ;  /* 0x000000212f1d7224 */ /* 0x000fe200078e02ff */
[----:B------:R-:W-:Y:S01]  /*6ec0*/  SHF.R.S32.HI R53, RZ, 0x18, R53 ;  /* 0x00000018ff357819 */ /* 0x000fe20000011435 */
[-C--:B------:R-:W-:Y:S02]  /*6ed0*/  IMAD R31, R49, R50.reuse, R31 ;  /* 0x00000032311f7224 */ /* 0x080fe400078e021f */
[----:B------:R-:W-:Y:S02]  /*6ee0*/  IMAD R28, R51, R50, R28 ;  /* 0x00000032331c7224 */ /* 0x000fe400078e021c */
[----:B------:R-:W-:Y:S01]  /*6ef0*/  IMAD R30, R47, R34, RZ ;  /* 0x000000222f1e7224 */ /* 0x000fe200078e02ff */
[----:B------:R-:W-:Y:S01]  /*6f00*/  I2IP.S8.S32.SAT R55, R31, R26, RZ ;  /* 0x0000001a1f377239 */ /* 0x000fe200000014ff */
[----:B------:R-:W-:Y:S02]  /*6f10*/  IMAD R29, R52, R50, R29 ;  /* 0x00000032341d7224 */ /* 0x000fe400078e021d */
[----:B------:R-:W-:Y:S01]  /*6f20*/  IMAD R35, R47, R35, RZ ;  /* 0x000000232f237224 */ /* 0x000fe200078e02ff */
[----:B------:R-:W-:Y:S01]  /*6f30*/  I2IP.S8.S32.SAT R78, R25, R24, R55 ;  /* 0x00000018194e7239 */ /* 0x000fe20000001437 */
[-C--:B------:R-:W-:Y:S01]  /*6f40*/  IMAD R30, R53, R50.reuse, R30 ;  /* 0x00000032351e7224 */ /* 0x080fe200078e021e */
[----:B------:R-:W-:Y:S01]  /*6f50*/  LEA R55, R100, UR49, 0x3 ;  /* 0x0000003164377c11 */ /* 0x000fe2000f8e18ff */
[----:B------:R-:W-:Y:S05]  /*6f60*/  IMAD R35, R54, R50, R35 ;  /* 0x0000003236237224 */ /* 0x000fea00078e0223 */
[----:B------:R-:W-:Y:S04]  /*6f70*/  I2IP.S8.S32.SAT R73, R35, R30, RZ ;  /* 0x0000001e23497239 */ /* 0x000fe800000014ff */
[----:B------:R-:W-:Y:S05]  /*6f80*/  I2IP.S8.S32.SAT R79, R29, R28, R73 ;  /* 0x0000001c1d4f7239 */ /* 0x000fea0000001449 */
[----:B------:R1:W-:Y:S01]  /*6f90*/  STS.128 [R109+0x4410], R76 ;  /* 0x0044104c6d007388 */ /* 0x0003e20000000c00 */
[----:B------:R-:W-:Y:S01]  /*6fa0*/  @!PT LDS RZ, [RZ] ;  /* 0x00000000fffff984 */ /* 0x000fe20000000800 */
[----:B------:R-:W-:Y:S01]  /*6fb0*/  @!PT LDS RZ, [RZ] ;  /* 0x00000000fffff984 */ /* 0x000fe20000000800 */
[----:B------:R-:W-:Y:S01]  /*6fc0*/  @!PT LDS RZ, [RZ] ;  /* 0x00000000fffff984 */ /* 0x000fe20000000800 */
[----:B------:R-:W-:Y:S01]  /*6fd0*/  @!PT LDS RZ, [RZ] ;  /* 0x00000000fffff984 */ /* 0x000fe20000000800 */
[----:B------:R2:W-:Y:S07]  /*6fe0*/  MEMBAR.ALL.CTA ;  /* 0x0000000000007992 */ /* 0x0005ee0000008000 */
[----:B--2---:R-:W2:Y:S02]  /*6ff0*/  FENCE.VIEW.ASYNC.S ;  /* 0x00000000000073c6 */ /* 0x004ea40000000000 */
[----:B--2---:R-:W-:Y:S06]  /*7000*/  BAR.SYNC.DEFER_BLOCKING 0x1, 0x80 ;  /* 0x0042000000007b1d */ /* 0x004fec0000010000 */
[----:B------:R-:W-:Y:S05]  /*7010*/  @P0 BRA `(.L_x_116) ;  /* 0x0000000000280947 */ /* 0x000fea0003800000 */
[----:B------:R-:W-:Y:S02]  /*7020*/  UIADD3 UR4, UPT, UPT, UR49, 0x4400, URZ ;  /* 0x0000440031047890 */ /* 0x000fe4000fffe0ff */
[----:B------:R-:W-:Y:S01]  /*7030*/  UIADD3 UR6, UP0, UPT, UR52, 0x680, URZ ;  /* 0x0000068034067890 */ /* 0x000fe2000ff1e0ff */
[----:B------:R-:W-:Y:S03]  /*7040*/  UMOV UR43, UR36 ;  /* 0x00000024002b7c82 */ /* 0x000fe60008000000 */
[----:B------:R-:W-:Y:S01]  /*7050*/  MOV R104, UR4 ;  /* 0x0000000400687c02 */ /* 0x000fe20008000f00 */
[----:B------:R-:W-:Y:S03]  /*7060*/  UIADD3.X UR7, UPT, UPT, URZ, UR53, URZ, UP0, !UPT ;  /* 0x00000035ff077290 */ /* 0x000fe600087fe4ff */
[----:B------:R-:W-:Y:S11]  /*7070*/  R2UR UR40, R104 ;  /* 0x00000000682872ca */ /* 0x000ff600000e0000 */
[----:B------:R-:W-:Y:S02]  /*7080*/  @!UPT UIADD3 URZ, UPT, UPT, URZ, URZ, URZ ;  /* 0x000000fffffff290 */ /* 0x000fe4000fffe0ff */
[----:B------:R2:W-:Y:S01]  /*7090*/  UTMASTG.3D [UR40], [UR6] ;  /* 0x00000028060073b5 */ /* 0x0005e20008010000 */
[----:B------:R0:W-:Y:S01]  /*70a0*/  UTMACMDFLUSH ;  /* 0x00000000000079b7 */ /* 0x0001e20000000000 */
[----:B--2---:R-:W-:Y:S04]  /*70b0*/  DEPBAR.LE SB0, 0x1 ;  /* 0x000080400000791a */ /* 0x004fe80000000000 */
.L_x_116:
[----:B------:R-:W-:Y:S05]  /*70c0*/  BSYNC.RECONVERGENT B0 ;  /* 0x0000000000007941 */ /* 0x000fea0003800200 */
.L_x_115:
[----:B------:R-:W-:Y:S06]  /*70d0*/  BAR.SYNC.DEFER_BLOCKING 0x1, 0x80 ;  /* 0x0042000000007b1d */ /* 0x000fec0000010000 */
[----:B------:R-:W2:Y:S01]  /*70e0*/  @P6 SYNCS.PHASECHK.TRANS64.TRYWAIT P0, [R55+URZ+0x140], R74 ;  /* 0x0001404a370065a7 */ /* 0x000ea200080011ff */
[----:B------:R-:W-:Y:S01]  /*70f0*/  BSSY B1, `(.L_x_117) ;  /* 0x000001f000017945 */ /* 0x000fe20003800000 */
[----:B--2---:R-:W-:Y:S03]  /*7100*/  @P6 SEL R64, RZ, 0x1, !P0 ;  /* 0x00000001ff406807 */ /* 0x004fe60004000000 */
[----:B------:R-:W-:Y:S05]  /*7110*/  @!P6 BRA `(.L_x_118) ;  /* 0x000000000070e947 */ /* 0x000fea0003800000 */
[----:B------:R-:W-:Y:S01]  /*7120*/  ISETP.NE.AND P1, PT, R65, RZ, PT ;  /* 0x000000ff4100720c */ /* 0x000fe20003f25270 */
[----:B------:R-:W-:Y:S01]  /*7130*/  BSSY B0, `(.L_x_119) ;  /* 0x0000008000007945 */ /* 0x000fe20003800000 */
[----:B------:R-:W-:Y:S11]  /*7140*/  ISETP.NE.AND P0, PT, R64, RZ, PT ;  /* 0x000000ff4000720c */ /* 0x000ff60003f05270 */
[----:B------:R-:W-:Y:S04]  /*7150*/  @P1 IMAD R3, R100, 0x1000, R67 ;  /* 0x0000100064031824 */ /* 0x000fe800078e0243 */
[----:B------:R-:W-:Y:S01]  /*7160*/  @P1 IMAD.IADD R2, R66, 0x1, R3 ;  /* 0x0000000142021824 */ /* 0x000fe200078e0203 */
[----:B------:R-:W-:Y:S06]  /*7170*/  @P0 BRA `(.L_x_120) ;  /* 0x00000000000c0947 */ /* 0x000fec0003800000 */
[----:B------:R-:W-:Y:S04]  /*7180*/  SHF.L.U32 R0, R99, 0x1f, RZ ;  /* 0x0000001f63007819 */ /* 0x000fe800000006ff */
[----:B------:R-:W2:Y:S02]  /*7190*/  SYNCS.PHASECHK.TRANS64.TRYWAIT P0, [R55+URZ+0x140], R0 ;  /* 0x00014000370075a7 */ /* 0x000ea400080011ff */
[----:B--2---:R-:W-:Y:S05]  /*71a0*/  @!P0 BRA `(.L_x_121) ;  /* 0x0000003800548947 */ /* 0x004fea0003800000 */
.L_x_120:
[----:B------:R-:W-:Y:S05]  /*71b0*/  BSYNC B0 ;  /* 0x0000000000007941 */ /* 0x000fea0003800000 */
.L_x_119:
[----:B------:R-:W-:Y:S01]  /*71c0*/  ISETP.NE.AND P0, PT, R65, RZ, PT ;  /* 0x000000ff4100720c */ /* 0x000fe20003f05270 */
[----:B--2---:R-:W-:Y:S02]  /*71d0*/  VIADD R55, R55, 0x160 ;  /* 0x0000016037377836 */ /* 0x004fe40000000000 */
[----:B------:R-:W-:Y:S02]  /*71e0*/  IMAD.U32 R0, RZ, RZ, UR37 ;  /* 0x00000025ff007e24 */ /* 0x000fe4000f8e00ff */
[----:B------:R-:W-:Y:S03]  /*71f0*/  VIADD R100, R100, 0x1 ;  /* 0x0000000164647836 */ /* 0x000fe60000000000 */
[----:B------:R-:W-:Y:S05]  /*7200*/  PRMT R0, R0, 0x654, R55 ;  /* 0x0000065400007816 */ /* 0x000fea0000000037 */
[----:B------:R2:W3:Y:S04]  /*7210*/  @P0 LDS.128 R56, [R3+0x400] ;  /* 0x0004000003380984 */ /* 0x0004e80000000c00 */
[----:B------:R2:W4:Y:S01]  /*7220*/  @P0 LDS.128 R60, [R2+0x410] ;  /* 0x00041000023c0984 */ /* 0x0005220000000c00 */
        /* <DEDUP_REMOVED lines=10> */
[----:B--23--:R-:W-:Y:S02]  /*72d0*/  LOP3.LUT R99, R99, R0, RZ, 0x3c, !PT ;  /* 0x0000000063637212 */ /* 0x00cfe400078e3cff */
.L_x_118:
[----:B------:R-:W-:Y:S05]  /*72e0*/  BSYNC B1 ;  /* 0x0000000000017941 */ /* 0x000fea0003800000 */
.L_x_117:
[----:B------:R-:W-:Y:S05]  /*72f0*/  VIADD R3, R48, 0x40 ;  /* 0x0000004030037836 */ /* 0x000fea0000000000 */
[----:B------:R-:W-:Y:S04]  /*7300*/  SHF.R.U32.HI R3, RZ, 0x15, R3 ;  /* 0x00000015ff037819 */ /* 0x000fe80000011603 */
[----:B------:R-:W-:Y:S11]  /*7310*/  LOP3.LUT P0, RZ, R3, 0x3, R96, 0x48, !PT ;  /* 0x0000000303ff7812 */ /* 0x000ff60007804860 */
[----:B------:R-:W-:Y:S02]  /*7320*/  @!UPT UIADD3 URZ, UPT, UPT, URZ, URZ, URZ ;  /* 0x000000fffffff290 */ /* 0x000fe4000fffe0ff */
[----:B------:R-:W-:Y:S05]  /*7330*/  @!P0 BRA `(.L_x_122) ;  /* 0x0000000000408947 */ /* 0x000fea0003800000 */
[----:B------:R-:W2:Y:S01]  /*7340*/  LDCU.64 UR8, c[0x4][0x78] ;  /* 0x01000f00ff0877ac */ /* 0x000ea20008000a00 */
[----:B------:R-:W-:Y:S01]  /*7350*/  MOV R3, 0x0 ;  /* 0x0000000000037802 */ /* 0x000fe20000000f00 */
[----:B------:R-:W-:Y:S02]  /*7360*/  HFMA2 R12, -RZ, RZ, 0, 5.9604644775390625e-08 ;  /* 0x00000001ff0c7431 */ /* 0x000fe400000001ff */
[----:B------:R-:W-:Y:S02]  /*7370*/  IMAD.MOV.U32 R8, RZ, RZ, 0x192 ;  /* 0x00000192ff087424 */ /* 0x000fe400078e00ff */
[----:B------:R-:W-:Y:S01]  /*7380*/  IMAD.MOV.U32 R13, RZ, RZ, RZ ;  /* 0x000000ffff0d7224 */ /* 0x000fe200078e00ff */
[----:B------:R-:W3:Y:S01]  /*7390*/  LDCU.64 UR6, c[0x4][0x80] ;  /* 0x01001000ff0677ac */ /* 0x000ee20008000a00 */
[----:B------:R-:W1:Y:S01]  /*73a0*/  LDC.64 R2, c[0x4][R3] ;  /* 0x0100000003027b82 */ /* 0x000e620000000a00 */
[----:B------:R-:W5:Y:S01]  /*73b0*/  LDCU.64 UR4, c[0x4][0x18] ;  /* 0x01000300ff0477ac */ /* 0x000f620008000a00 */
[----:B--2---:R-:W-:Y:S01]  /*73c0*/  MOV R5, UR9 ;  /* 0x0000000900057c02 */ /* 0x004fe20008000f00 */
[----:B------:R-:W-:Y:S01]  /*73d0*/  IMAD.U32 R4, RZ, RZ, UR8 ;  /* 0x00000008ff047e24 */ /* 0x000fe2000f8e00ff */
[----:B---3--:R-:W-:Y:S01]  /*73e0*/  MOV R7, UR7 ;  /* 0x0000000700077c02 */ /* 0x008fe20008000f00 */
[----:B------:R-:W-:Y:S01]  /*73f0*/  IMAD.U32 R6, RZ, RZ, UR6 ;  /* 0x00000006ff067e24 */ /* 0x000fe2000f8e00ff */
[----:B-----5:R-:W-:Y:S01]  /*7400*/  MOV R11, UR5 ;  /* 0x00000005000b7c02 */ /* 0x020fe20008000f00 */
[----:B------:R-:W-:Y:S02]  /*7410*/  IMAD.U32 R10, RZ, RZ, UR4 ;  /* 0x00000004ff0a7e24 */ /* 0x000fe4000f8e00ff */
[----:B------:R-:W-:Y:S07]  /*7420*/  LEPC R20, `(.L_x_122) ;  /* 0x000000001014794e */ /* 0x000fee0000000000 */
[----:B-1--4-:R-:W-:Y:S05]  /*7430*/  CALL.ABS.NOINC R2 ;  /* 0x0000000002007343 */ /* 0x012fea0003c00000 */
.L_x_122:
[----:B------:R-:W-:Y:S01]  /*7440*/  SHF.L.U32 R51, R56, 0x10, RZ ;  /* 0x0000001038337819 */ /* 0x000fe200000006ff */
[----:B------:R-:W-:Y:S05]  /*7450*/  WARPSYNC.ALL ;  /* 0x0000000000007948 */ /* 0x000fea0003800000 */
[----:B------:R-:W-:Y:S01]  /*7460*/  R2UR UR4, R48 ;  /* 0x00000000300472ca */ /* 0x000fe200000e0000 */
[----:B------:R-:W-:Y:S01]  /*7470*/  BSSY.RECONVERGENT B0, `(.L_x_123) ;  /* 0x0000099000007945 */ /* 0x000fe20003800200 */
[C---:B------:R-:W-:Y:S02]  /*7480*/  PRMT R49, R56.reuse, 0x8880, RZ ;  /* 0x0000888038317816 */ /* 0x040fe400000000ff */
[----:B------:R-:W-:Y:S02]  /*7490*/  SHF.R.S32.HI R51, RZ, 0x18, R51 ;  /* 0x00000018ff337819 */ /* 0x000fe40000011433 */
[----:B------:R-:W-:Y:S02]  /*74a0*/  SHF.L.U32 R52, R56, 0x8, RZ ;  /* 0x0000000838347819 */ /* 0x000fe400000006ff */
[----:B------:R-:W-:Y:S02]  /*74b0*/  SHF.L.U32 R53, R57, 0x8, RZ ;  /* 0x0000000839357819 */ /* 0x000fe400000006ff */
[----:B------:R-:W-:Y:S02]  /*74c0*/  SHF.R.S32.HI R54, RZ, 0x18, R58 ;  /* 0x00000018ff367819 */ /* 0x000fe4000001143a */
[----:B------:R-:W-:Y:S01]  /*74d0*/  SHF.R.S32.HI R53, RZ, 0x18, R53 ;  /* 0x00000018ff357819 */ /* 0x000fe20000011435 */
[----:B------:R-:W-:Y:S01]  /*74e0*/  LDTM.16dp32bit_t0_t15.x32 R4, tmem[UR4+0x40] ;  /* 0x00004004000479ee */ /* 0x000fe20008a80000 */
[----:B------:R-:W2:Y:S01]  /*74f0*/  LDTM.16dp32bit_t16_t31.x32 R4, tmem[UR4+0x60] ;  /* 0x00006004000479ee */ /* 0x000ea20008aa0000 */
[----:B----4-:R-:W-:Y:S02]  /*7500*/  SHF.L.U32 R55, R62, 0x8, RZ ;  /* 0x000000083e377819 */ /* 0x010fe400000006ff */
[----:B------:R-:W-:Y:S02]  /*7510*/  ISETP.NE.AND P0, PT, R105, RZ, PT ;  /* 0x000000ff6900720c */ /* 0x000fe40003f05270 */
[----:B------:R-:W-:Y:S02]  /*7520*/  SHF.R.S32.HI R55, RZ, 0x18, R55 ;  /* 0x00000018ff377819 */ /* 0x000fe40000011437 */
[----:B------:R-:W-:Y:S01]  /*7530*/  ISETP.NE.AND P6, PT, R72, RZ, PT ;  /* 0x000000ff4800720c */ /* 0x000fe20003fc5270 */
[C---:B--2---:R-:W-:Y:S02]  /*7540*/  IMAD R0, R47.reuse, R4, RZ ;  /* 0x000000042f007224 */ /* 0x044fe400078e02ff */
        /* <DEDUP_REMOVED lines=12> */
[C---:B------:R-:W-:Y:S01]  /*7610*/  IMAD R4, R47.reuse, R8, RZ ;  /* 0x000000082f047224 */ /* 0x040fe200078e02ff */
[----:B------:R-:W-:Y:S01]  /*7620*/  SHF.L.U32 R52, R58, 0x10, RZ ;  /* 0x000000103a347819 */ /* 0x000fe200000006ff */
[----:B------:R-:W-:Y:S01]  /*7630*/  IMAD R5, R47, R9, RZ ;  /* 0x000000092f057224 */ /* 0x000fe200078e02ff */
[----:B-1----:R-:W-:Y:S01]  /*7640*/  I2IP.S8.S32.SAT R69, R7, R3, RZ ;  /* 0x0000000307457239 */ /* 0x002fe200000014ff */
[----:B------:R-:W-:Y:S01]  /*7650*/  IMAD R6, R47, R10, RZ ;  /* 0x0000000a2f067224 */ /* 0x000fe200078e02ff */
[----:B------:R-:W-:Y:S01]  /*7660*/  SHF.R.S32.HI R52, RZ, 0x18, R52 ;  /* 0x00000018ff347819 */ /* 0x000fe20000011434 */
[----:B------:R-:W-:Y:S01]  /*7670*/  IMAD R4, R49, R50, R4 ;  /* 0x0000003231047224 */ /* 0x000fe200078e0204 */
[----:B------:R-:W-:Y:S01]  /*7680*/  I2IP.S8.S32.SAT R68, R2, R0, R69 ;  /* 0x0000000002447239 */ /* 0x000fe20000001445 */
[-C--:B------:R-:W-:Y:S01]  /*7690*/  IMAD R5, R51, R50.reuse, R5 ;  /* 0x0000003233057224 */ /* 0x080fe200078e0205 */
[----:B------:R-:W-:Y:S01]  /*76a0*/  SHF.R.S32.HI R49, RZ, 0x18, R57 ;  /* 0x00000018ff317819 */ /* 0x000fe20000011439 */
[----:B------:R-:W-:Y:S01]  /*76b0*/  IMAD R11, R47, R11, RZ ;  /* 0x0000000b2f0b7224 */ /* 0x000fe200078e02ff */
[C---:B------:R-:W-:Y:S01]  /*76c0*/  PRMT R51, R58.reuse, 0x8880, RZ ;  /* 0x000088803a337816 */ /* 0x040fe200000000ff */
[----:B------:R-:W-:Y:S01]  /*76d0*/  IMAD R6, R53, R50, R6 ;  /* 0x0000003235067224 */ /* 0x000fe200078e0206 */
[----:B------:R-:W-:Y:S01]  /*76e0*/  SHF.L.U32 R53, R58, 0x8, RZ ;  /* 0x000000083a357819 */ /* 0x000fe200000006ff */
[C---:B------:R-:W-:Y:S02]  /*76f0*/  IMAD R8, R47.reuse, R12, RZ ;  /* 0x0000000c2f087224 */ /* 0x040fe400078e02ff */
[----:B------:R-:W-:Y:S01]  /*7700*/  IMAD R9, R47, R13, RZ ;  /* 0x0000000d2f097224 */ /* 0x000fe200078e02ff */
[----:B------:R-:W-:Y:S01]  /*7710*/  SHF.R.S32.HI R53, RZ, 0x18, R53 ;  /* 0x00000018ff357819 */ /* 0x000fe20000011435 */
[----:B------:R-:W-:Y:S01]  /*7720*/  IMAD R11, R49, R50, R11 ;  /* 0x00000032310b7224 */ /* 0x000fe200078e020b */
[----:B------:R-:W-:Y:S01]  /*7730*/  PRMT R49, R59, 0x8880, RZ ;  /* 0x000088803b317816 */ /* 0x000fe200000000ff */
[----:B------:R-:W-:Y:S02]  /*7740*/  IMAD R10, R47, R14, RZ ;  /* 0x0000000e2f0a7224 */ /* 0x000fe400078e02ff */
[----:B------:R-:W-:Y:S01]  /*7750*/  IMAD R8, R51, R50, R8 ;  /* 0x0000003233087224 */ /* 0x000fe200078e0208 */
[----:B------:R-:W-:Y:S01]  /*7760*/  I2IP.S8.S32.SAT R70, R11, R6, RZ ;  /* 0x000000060b467239 */ /* 0x000fe200000014ff */
[-C--:B------:R-:W-:Y:S01]  /*7770*/  IMAD R9, R52, R50.reuse, R9 ;  /* 0x0000003234097224 */ /* 0x080fe200078e0209 */
[----:B------:R-:W-:Y:S01]  /*7780*/  SHF.L.U32 R51, R59, 0x10, RZ ;  /* 0x000000103b337819 */ /* 0x000fe200000006ff */
[----:B------:R-:W-:Y:S01]  /*7790*/  IMAD R10, R53, R50, R10 ;  /* 0x00000032350a7224 */ /* 0x000fe200078e020a */
[----:B------:R-:W-:Y:S01]  /*77a0*/  I2IP.S8.S32.SAT R69, R5, R4, R70 ;  /* 0x0000000405457239 */ /* 0x000fe20000001446 */
[----:B------:R-:W-:Y:S01]  /*77b0*/  IMAD R15, R47, R15, RZ ;  /* 0x0000000f2f0f7224 */ /* 0x000fe200078e02ff */
[----:B------:R-:W-:Y:S01]  /*77c0*/  SHF.R.S32.HI R51, RZ, 0x18, R51 ;  /* 0x00000018ff337819 */ /* 0x000fe20000011433 */
[----:B------:R-:W-:Y:S01]  /*77d0*/  IMAD.SHL.U32 R53, R59, 0x100, RZ ;  /* 0x000001003b357824 */ /* 0x000fe200078e00ff */
[----:B------:R-:W-:Y:S01]  /*77e0*/  SHF.R.S32.HI R52, RZ, 0x18, R59 ;  /* 0x00000018ff347819 */ /* 0x000fe2000001143b */
[C---:B------:R-:W-:Y:S02]  /*77f0*/  IMAD R12, R47.reuse, R16, RZ ;  /* 0x000000102f0c7224 */ /* 0x040fe400078e02ff */
[----:B------:R-:W-:Y:S01]  /*7800*/  IMAD R13, R47, R17, RZ ;  /* 0x000000112f0d7224 */ /* 0x000fe200078e02ff */
[----:B------:R-:W-:Y:S01]  /*7810*/  SHF.R.S32.HI R53, RZ, 0x18, R53 ;  /* 0x00000018ff357819 */ /* 0x000fe20000011435 */
[----:B------:R-:W-:Y:S01]  /*7820*/  IMAD R15, R54, R50, R15 ;  /* 0x00000032360f7224 */ /* 0x000fe200078e020f */
[----:B------:R-:W-:Y:S01]  /*7830*/  SHF.L.U32 R54, R61, 0x10, RZ ;  /* 0x000000103d367819 */ /* 0x000fe200000006ff */
[----:B------:R-:W-:Y:S02]  /*7840*/  IMAD R14, R47, R18, RZ ;  /* 0x000000122f0e7224 */ /* 0x000fe400078e02ff */
[----:B------:R-:W-:Y:S01]  /*7850*/  IMAD R12, R49, R50, R12 ;  /* 0x00000032310c7224 */ /* 0x000fe200078e020c */
[----:B------:R-:W-:Y:S01]  /*7860*/  I2IP.S8.S32.SAT R71, R15, R10, RZ ;  /* 0x0000000a0f477239 */ /* 0x000fe200000014ff */
[----:B------:R-:W-:Y:S01]  /*7870*/  IMAD R19, R47, R19, RZ ;  /* 0x000000132f137224 */ /* 0x000fe200078e02ff */
[----:B------:R-:W-:Y:S01]  /*7880*/  PRMT R49, R60, 0x8880, RZ ;  /* 0x000088803c317816 */ /* 0x000fe200000000ff */
[----:B------:R-:W-:Y:S01]  /*7890*/  IMAD R13, R51, R50, R13 ;  /* 0x00000032330d7224 */ /* 0x000fe200078e020d */
[----:B------:R-:W-:Y:S01]  /*78a0*/  I2IP.S8.S32.SAT R70, R9, R8, R71 ;  /* 0x0000000809467239 */ /* 0x000fe20000001447 */
[----:B------:R-:W-:Y:S01]  /*78b0*/  IMAD R16, R47, R20, RZ ;  /* 0x000000142f107224 */ /* 0x000fe200078e02ff */
[----:B------:R-:W-:Y:S01]  /*78c0*/  SHF.R.S32.HI R54, RZ, 0x18, R54 ;  /* 0x00000018ff367819 */ /* 0x000fe20000011436 */
[-C--:B------:R-:W-:Y:S01]  /*78d0*/  IMAD R14, R53, R50.reuse, R14 ;  /* 0x00000032350e7224 */ /* 0x080fe200078e020e */
[----:B------:R-:W-:Y:S01]  /*78e0*/  PRMT R53, R61, 0x8880, RZ ;  /* 0x000088803d357816 */ /* 0x000fe200000000ff */
[-C--:B------:R-:W-:Y:S01]  /*78f0*/  IMAD R19, R52, R50.reuse, R19 ;  /* 0x0000003234137224 */ /* 0x080fe200078e0213 */
[----:B------:R-:W-:Y:S01]  /*7900*/  SHF.R.S32.HI R52, RZ, 0x18, R60 ;  /* 0x00000018ff347819 */ /* 0x000fe2000001143c */
[----:B------:R-:W-:Y:S01]  /*7910*/  IMAD R16, R49, R50, R16 ;  /* 0x0000003231107224 */ /* 0x000fe200078e0210 */
[C---:B------:R-:W-:Y:S01]  /*7920*/  SHF.L.U32 R49, R60.reuse, 0x10, RZ ;  /* 0x000000103c317819 */ /* 0x040fe200000006ff */
[C---:B------:R-:W-:Y:S01]  /*7930*/  IMAD R17, R47.reuse, R21, RZ ;  /* 0x000000152f117224 */ /* 0x040fe200078e02ff */
[----:B------:R-:W-:Y:S01]  /*7940*/  SHF.L.U32 R51, R60, 0x8, RZ ;  /* 0x000000083c337819 */ /* 0x000fe200000006ff */
[C---:B------:R-:W-:Y:S01]  /*7950*/  IMAD R18, R47.reuse, R22, RZ ;  /* 0x000000162f127224 */ /* 0x040fe200078e02ff */
[----:B------:R-:W-:Y:S01]  /*7960*/  SHF.R.S32.HI R49, RZ, 0x18, R49 ;  /* 0x00000018ff317819 */ /* 0x000fe20000011431 */
[C---:B------:R-:W-:Y:S01]  /*7970*/  IMAD R23, R47.reuse, R23, RZ ;  /* 0x000000172f177224 */ /* 0x040fe200078e02ff */
[----:B------:R-:W-:Y:S01]  /*7980*/  SHF.R.S32.HI R51, RZ, 0x18, R51 ;  /* 0x00000018ff337819 */ /* 0x000fe20000011433 */
[----:B------:R-:W-:Y:S01]  /*7990*/  IMAD R20, R47, R24, RZ ;  /* 0x000000182f147224 */ /* 0x000fe200078e02ff */
[----:B------:R-:W-:Y:S01]  /*79a0*/  I2IP.S8.S32.SAT R71, R19, R14, RZ ;  /* 0x0000000e13477239 */ /* 0x000fe200000014ff */
[----:B------:R-:W-:Y:S02]  /*79b0*/  IMAD R17, R49, R50, R17 ;  /* 0x0000003231117224 */ /* 0x000fe400078e0211 */
[----:B------:R-:W-:Y:S01]  /*79c0*/  IMAD.SHL.U32 R49, R61, 0x100, RZ ;  /* 0x000001003d317824 */ /* 0x000fe200078e00ff */
[----:B------:R-:W-:Y:S01]  /*79d0*/  I2IP.S8.S32.SAT R71, R13, R12, R71 ;  /* 0x0000000c0d477239 */ /* 0x000fe20000001447 */
[-C--:B------:R-:W-:Y:S01]  /*79e0*/  IMAD R18, R51, R50.reuse, R18 ;  /* 0x0000003233127224 */ /* 0x080fe200078e0212 */
[----:B------:R-:W-:Y:S01]  /*79f0*/  SHF.R.S32.HI R51, RZ, 0x18, R61 ;  /* 0x00000018ff337819 */ /* 0x000fe2000001143d */
[C---:B------:R-:W-:Y:S01]  /*7a00*/  IMAD R21, R47.reuse, R25, RZ ;  /* 0x000000192f157224 */ /* 0x040fe200078e02ff */
[----:B------:R-:W-:Y:S01]  /*7a10*/  SHF.R.S32.HI R49, RZ, 0x18, R49 ;  /* 0x00000018ff317819 */ /* 0x000fe20000011431 */
[----:B------:R-:W-:Y:S01]  /*7a20*/  IMAD R23, R52, R50, R23 ;  /* 0x0000003234177224 */ /* 0x000fe200078e0217 */
[----:B------:R1:W-:Y:S01]  /*7a30*/  STS.128 [R95+UR49+0x5400], R68 ;  /* 0x005400445f007988 */ /* 0x0003e20008000c31 */
[----:B------:R-:W-:Y:S01]  /*7a40*/  IMAD R22, R47, R26, RZ ;  /* 0x0000001a2f167224 */ /* 0x000fe200078e02ff */
[C---:B------:R-:W-:Y:S01]  /*7a50*/  SHF.L.U32 R52, R62.reuse, 0x10, RZ ;  /* 0x000000103e347819 */ /* 0x040fe200000006ff */
        /* <DEDUP_REMOVED lines=9> */
[----:B------:R-:W-:Y:S01]  /*7af0*/  SHF.R.S32.HI R49, RZ, 0x18, R62 ;  /* 0x00000018ff317819 */ /* 0x000fe2000001143e */
[----:B------:R-:W-:Y:S01]  /*7b00*/  IMAD R25, R47, R29, RZ ;  /* 0x0000001d2f197224 */ /* 0x000fe200078e02ff */
[----:B------:R-:W-:Y:S01]  /*7b10*/  SHF.R.S32.HI R54, RZ, 0x18, R63 ;  /* 0x00000018ff367819 */ /* 0x000fe2000001143f */
[-C--:B------:R-:W-:Y:S01]  /*7b20*/  IMAD R27, R51, R50.reuse, R27 ;  /* 0x00000032331b7224 */ /* 0x080fe200078e021b */
[----:B------:R-:W-:Y:S01]  /*7b30*/  PRMT R51, R63, 0x8880, RZ ;  /* 0x000088803f337816 */ /* 0x000fe200000000ff */
[----:B------:R-:W-:Y:S01]  /*7b40*/  IMAD R24, R53, R50, R24 ;  /* 0x0000003235187224 */ /* 0x000fe200078e0218 */
[----:B------:R-:W-:Y:S01]  /*7b50*/  SHF.L.U32 R53, R63, 0x8, RZ ;  /* 0x000000083f357819 */ /* 0x000fe200000006ff */
[----:B------:R-:W-:Y:S01]  /*7b60*/  IMAD R26, R47, R30, RZ ;  /* 0x0000001e2f1a7224 */ /* 0x000fe200078e02ff */
[----:B------:R-:W-:Y:S01]  /*7b70*/  I2IP.S8.S32.SAT R73, R27, R22, RZ ;  /* 0x000000161b497239 */ /* 0x000fe200000014ff */
[----:B------:R-:W-:Y:S01]  /*7b80*/  IMAD R25, R52, R50, R25 ;  /* 0x0000003234197224 */ /* 0x000fe200078e0219 */
[----:B------:R-:W-:Y:S01]  /*7b90*/  SHF.L.U32 R52, R63, 0x10, RZ ;  /* 0x000000103f347819 */ /* 0x000fe200000006ff */
[C---:B------:R-:W-:Y:S01]  /*7ba0*/  IMAD R31, R47.reuse, R31, RZ ;  /* 0x0000001f2f1f7224 */ /* 0x040fe200078e02ff */
[----:B------:R-:W-:Y:S01]  /*7bb0*/  SHF.R.S32.HI R53, RZ, 0x18, R53 ;  /* 0x00000018ff357819 */ /* 0x000fe20000011435 */
[----:B------:R-:W-:Y:S01]  /*7bc0*/  IMAD R28, R47, R32, RZ ;  /* 0x000000202f1c7224 */ /* 0x000fe200078e02ff */
[----:B------:R-:W-:Y:S01]  /*7bd0*/  SHF.R.S32.HI R52, RZ, 0x18, R52 ;  /* 0x00000018ff347819 */ /* 0x000fe20000011434 */
[----:B------:R-:W-:Y:S01]  /*7be0*/  IMAD R26, R55, R50, R26 ;  /* 0x00000032371a7224 */ /* 0x000fe200078e021a */
[----:B------:R-:W-:Y:S01]  /*7bf0*/  I2IP.S8.S32.SAT R77, R21, R20, R73 ;  /* 0x00000014154d7239 */ /* 0x000fe20000001449 */
[----:B------:R-:W-:Y:S01]  /*7c00*/  IMAD R29, R47, R33, RZ ;  /* 0x000000212f1d7224 */ /* 0x000fe200078e02ff */
[----:B------:R-:W-:Y:S01]  /*7c10*/  LEA R73, R100, UR49, 0x3 ;  /* 0x0000003164497c11 */ /* 0x000fe2000f8e18ff */
        /* <DEDUP_REMOVED lines=8> */
[----:B------:R-:W-:Y:S01]  /*7ca0*/  @P6 SHF.L.U32 R74, R99, 0x1f, RZ ;  /* 0x0000001f634a6819 */ /* 0x000fe200000006ff */
        /* <DEDUP_REMOVED lines=12> */
[----:B------:R-:W-:Y:S02]  /*7d70*/  UIADD3 UR8, UP0, UPT, UR52, 0x680, URZ ;  /* 0x0000068034087890 */ /* 0x000fe4000ff1e0ff */
[----:B------:R-:W-:Y:S02]  /*7d80*/  UIADD3 UR5, UPT, UPT, UR41, 0x40, URZ ;  /* 0x0000004029057890 */ /* 0x000fe4000fffe0ff */
[----:B------:R-:W-:Y:S02]  /*7d90*/  UIADD3 UR4, UPT, UPT, UR49, 0x5400, URZ ;  /* 0x0000540031047890 */ /* 0x000fe4000fffe0ff */
[----:B------:R-:W-:Y:S01]  /*7da0*/  UIADD3.X UR9, UPT, UPT, URZ, UR53, URZ, UP0, !UPT ;  /* 0x00000035ff097290 */ /* 0x000fe200087fe4ff */
[----:B------:R-:W-:Y:S01]  /*7db0*/  UMOV UR6, UR42 ;  /* 0x0000002a00067c82 */ /* 0x000fe20008000000 */
[----:B------:R-:W-:Y:S07]  /*7dc0*/  UMOV UR7, UR36 ;  /* 0x0000002400077c82 */ /* 0x000fee0008000000 */
[----:B------:R2:W-:Y:S01]  /*7dd0*/  UTMASTG.3D [UR4], [UR8] ;  /* 0x00000004080073b5 */ /* 0x0005e20008010000 */
[----:B------:R0:W-:Y:S01]  /*7de0*/  UTMACMDFLUSH ;  /* 0x00000000000079b7 */ /* 0x0001e20000000000 */
[----:B--2---:R-:W-:Y:S04]  /*7df0*/  DEPBAR.LE SB0, 0x1 ;  /* 0x000080400000791a */ /* 0x004fe80000000000 */
.L_x_124:
[----:B------:R-:W-:Y:S05]  /*7e00*/  BSYNC.RECONVERGENT B0 ;  /* 0x0000000000007941 */ /* 0x000fea0003800200 */
.L_x_123:
        /* <DEDUP_REMOVED lines=14> */
.L_x_128:
[----:B------:R-:W-:Y:S05]  /*7ef0*/  BSYNC B0 ;  /* 0x0000000000007941 */ /* 0x000fea0003800000 */
.L_x_127:
        /* <DEDUP_REMOVED lines=18> */
.L_x_126:
[----:B------:R-:W-:Y:S05]  /*8020*/  BSYNC B1 ;  /* 0x0000000000017941 */ /* 0x000fea0003800000 */
.L_x_125:
        /* <DEDUP_REMOVED lines=21> */
.L_x_130:
        /* <DEDUP_REMOVED lines=8> */
[----:B------:R-:W-:Y:S02]  /*8200*/  ISETP.NE.AND P6, PT, R72, RZ, PT ;  /* 0x000000ff4800720c */ /* 0x000fe40003fc5270 */
[----:B------:R-:W-:Y:S01]  /*8210*/  SHF.R.S32.HI R53, RZ, 0x18, R53 ;  /* 0x00000018ff357819 */ /* 0x000fe20000011435 */
[----:B------:R-:W-:Y:S01]  /*8220*/  LDTM.16dp32bit_t0_t15.x32 R4, tmem[UR4+0x80] ;  /* 0x00008004000479ee */ /* 0x000fe20008a80000 */
[----:B------:R-:W2:Y:S01]  /*8230*/  LDTM.16dp32bit_t16_t31.x32 R4, tmem[UR4+0xa0] ;  /* 0x0000a004000479ee */ /* 0x000ea20008aa0000 */
[----:B------:R-:W-:Y:S02]  /*8240*/  SHF.R.S32.HI R54, RZ, 0x18, R58 ;  /* 0x00000018ff367819 */ /* 0x000fe4000001143a */
[----:B----4-:R-:W-:Y:S02]  /*8250*/  SHF.L.U32 R55, R62, 0x8, RZ ;  /* 0x000000083e377819 */ /* 0x010fe400000006ff */
[----:B------:R-:W-:Y:S02]  /*8260*/  ISETP.NE.AND P0, PT, R105, RZ, PT ;  /* 0x000000ff6900720c */ /* 0x000fe40003f05270 */
[----:B------:R-:W-:Y:S01]  /*8270*/  SHF.R.S32.HI R55, RZ, 0x18, R55 ;  /* 0x00000018ff377819 */ /* 0x000fe20000011437 */
        /* <DEDUP_REMOVED lines=132> */
[----:B------:R-:W-:Y:S02]  /*8ac0*/  UIADD3 UR8, UP0, UPT, UR52, 0x680, URZ ;  /* 0x0000068034087890 */ /* 0x000fe4000ff1e0ff */
[----:B------:R-:W-:Y:S02]  /*8ad0*/  UIADD3 UR5, UPT, UPT, UR41, 0x80, URZ ;  /* 0x0000008029057890 */ /* 0x000fe4000fffe0ff */
[----:B------:R-:W-:Y:S01]  /*8ae0*/  MOV R104, UR10 ;  /* 0x0000000a00687c02 */ /* 0x000fe20008000f00 */
[----:B------:R-:W-:Y:S01]  /*8af0*/  UIADD3.X UR9, UPT, UPT, URZ, UR53, URZ, UP0, !UPT ;  /* 0x00000035ff097290 */ /* 0x000fe200087fe4ff */
[----:B------:R-:W-:Y:S02]  /*8b00*/  UMOV UR6, UR42 ;  /* 0x0000002a00067c82 */ /* 0x000fe40008000000 */
[----:B------:R-:W-:Y:S01]  /*8b10*/  R2UR UR4, R104 ;  /* 0x00000000680472ca */ /* 0x000fe200000e0000 */
[----:B------:R-:W-:Y:S11]  /*8b20*/  UMOV UR7, UR36 ;  /* 0x0000002400077c82 */ /* 0x000ff60008000000 */
[----:B------:R-:W-:Y:S01]  /*8b30*/  @!UPT UIADD3 URZ, UPT, UPT, URZ, URZ, URZ ;  /* 0x000000fffffff290 */ /* 0x000fe2000fffe0ff */
[----:B------:R2:W-:Y:S01]  /*8b40*/  UTMASTG.3D [UR4], [UR8] ;  /* 0x00000004080073b5 */ /* 0x0005e20008010000 */
[----:B------:R0:W-:Y:S01]  /*8b50*/  UTMACMDFLUSH ;  /* 0x00000000000079b7 */ /* 0x0001e20000000000 */
[----:B--2---:R-:W-:Y:S04]  /*8b60*/  DEPBAR.LE SB0, 0x1 ;  /* 0x000080400000791a */ /* 0x004fe80000000000 */
.L_x_132:
[----:B------:R-:W-:Y:S05]  /*8b70*/  BSYNC.RECONVERGENT B0 ;  /* 0x0000000000007941 */ /* 0x000fea0003800200 */
.L_x_131:
        /* <DEDUP_REMOVED lines=14> */
.L_x_136:
[----:B------:R-:W-:Y:S05]  /*8c60*/  BSYNC B0 ;  /* 0x0000000000007941 */ /* 0x000fea0003800000 */
.L_x_135:
        /* <DEDUP_REMOVED lines=18> */
.L_x_134:
[----:B------:R-:W-:Y:S05]  /*8d90*/  BSYNC B1 ;  /* 0x0000000000017941 */ /* 0x000fea0003800000 */
.L_x_133:
        /* <DEDUP_REMOVED lines=21> */
.L_x_138:
[----:B------:R-:W-:Y:S01]  /*8ef0*/  ISETP.NE.AND P0, PT, R105, RZ, PT ;  /* 0x000000ff6900720c */ /* 0x000fe20003f05270 */
[----:B------:R-:W-:Y:S05]  /*8f00*/  WARPSYNC.ALL ;  /* 0x0000000000007948 */ /* 0x000fea0003800000 */
[----:B------:R-:W-:Y:S01]  /*8f10*/  IMAD.SHL.U32 R80, R57, 0x100, RZ ;  /* 0x0000010039507824 */ /* 0x000fe200078e00ff */
[----:B------:R-:W-:Y:S01]  /*8f20*/  R2UR UR4, R48 ;  /* 0x00000000300472ca */ /* 0x000fe200000e0000 */
[----:B-1----:R-:W-:Y:S01]  /*8f30*/  IMAD.SHL.U32 R74, R59, 0x100, RZ ;  /* 0x000001003b4a7824 */ /* 0x002fe200078e00ff */
[C---:B------:R-:W-:Y:S01]  /*8f40*/  SHF.L.U32 R51, R56.reuse, 0x10, RZ ;  /* 0x0000001038337819 */ /* 0x040fe200000006ff */
[----:B----4-:R-:W-:Y:S01]  /*8f50*/  IMAD.SHL.U32 R68, R61, 0x100, RZ ;  /* 0x000001003d447824 */ /* 0x010fe200078e00ff */
[C---:B------:R-:W-:Y:S01]  /*8f60*/  PRMT R49, R56.reuse, 0x8880, RZ ;  /* 0x0000888038317816 */ /* 0x040fe200000000ff */
[----:B------:R-:W-:Y:S01]  /*8f70*/  BSSY.RECONVERGENT B0, `(.L_x_139) ;  /* 0x000009e000007945 */ /* 0x000fe20003800200 */
[----:B------:R-:W-:Y:S02]  /*8f80*/  SHF.L.U32 R53, R56, 0x8, RZ ;  /* 0x0000000838357819 */ /* 0x000fe400000006ff */
[----:B------:R-:W-:Y:S02]  /*8f90*/  SHF.R.S32.HI R51, RZ, 0x18, R51 ;  /* 0x00000018ff337819 */ /* 0x000fe40000011433 */
[C---:B------:R-:W-:Y:S02]  /*8fa0*/  PRMT R82, R57.reuse, 0x8880, RZ ;  /* 0x0000888039527816 */ /* 0x040fe400000000ff */
[----:B------:R-:W-:Y:S01]  /*8fb0*/  SHF.R.S32.HI R53, RZ, 0x18, R53 ;  /* 0x00000018ff357819 */ /* 0x000fe20000011435 */
[----:B------:R-:W-:Y:S01]  /*8fc0*/  LDTM.16dp32bit_t0_t15.x32 R4, tmem[UR4+0xc0] ;  /* 0x0000c004000479ee */ /* 0x000fe20008a80000 */
[----:B------:R-:W1:Y:S01]  /*8fd0*/  LDTM.16dp32bit_t16_t31.x32 R4, tmem[UR4+0xe0] ;  /* 0x0000e004000479ee */ /* 0x000e620008aa0000 */
[----:B------:R-:W-:Y:S01]  /*8fe0*/  NOP ;  /* 0x0000000000007918 */ /* 0x000fe20000000000 */
[----:B------:R-:W-:Y:S02]  /*8ff0*/  R2UR UR5, R108 ;  /* 0x000000006c0572ca */ /* 0x000fe400000e0000 */
[----:B------:R-:W-:Y:S02]  /*9000*/  SHF.R.S32.HI R52, RZ, 0x18, R56 ;  /* 0x00000018ff347819 */ /* 0x000fe40000011438 */
[----:B------:R-:W-:Y:S02]  /*9010*/  SHF.L.U32 R81, R57, 0x10, RZ ;  /* 0x0000001039517819 */ /* 0x000fe400000006ff */
[C---:B------:R-:W-:Y:S02]  /*9020*/  PRMT R79, R58.reuse, 0x8880, RZ ;  /* 0x000088803a4f7816 */ /* 0x040fe400000000ff */
[----:B------:R-:W-:Y:S02]  /*9030*/  SHF.R.S32.HI R54, RZ, 0x18, R57 ;  /* 0x00000018ff367819 */ /* 0x000fe40000011439 */
[----:B------:R-:W-:Y:S02]  /*9040*/  SHF.L.U32 R78, R58, 0x10, RZ ;  /* 0x000000103a4e7819 */ /* 0x000fe400000006ff */
[C---:B------:R-:W-:Y:S01]  /*9050*/  PRMT R76, R59.reuse, 0x8880, RZ ;  /* 0x000088803b4c7816 */ /* 0x040fe200000000ff */
[----:B------:R-:W-:Y:S01]  /*9060*/  UIADD3 UR5, UPT, UPT, UR5, 0x1d0, URZ ;  /* 0x000001d005057890 */ /* 0x000fe2000fffe0ff */
[----:B------:R-:W-:Y:S02]  /*9070*/  SHF.R.S32.HI R55, RZ, 0x18, R58 ;  /* 0x00000018ff377819 */ /* 0x000fe4000001143a */
[----:B------:R-:W-:Y:S01]  /*9080*/  SHF.L.U32 R75, R59, 0x10, RZ ;  /* 0x000000103b4b7819 */ /* 0x000fe200000006ff */
[----:B------:R-:W-:Y:S01]  /*9090*/  UPRMT UR5, UR37, 0x654, UR5 ;  /* 0x0000065425057896 */ /* 0x000fe20008000005 */
[C---:B------:R-:W-:Y:S02]  /*90a0*/  PRMT R73, R60.reuse, 0x8880, RZ ;  /* 0x000088803c497816 */ /* 0x040fe400000000ff */
[----:B------:R-:W-:Y:S01]  /*90b0*/  SHF.R.S32.HI R56, RZ, 0x18, R59 ;  /* 0x00000018ff387819 */ /* 0x000fe2000001143b */
[C---:B-1----:R-:W-:Y:S01]  /*90c0*/  IMAD R4, R47.reuse, R4, RZ ;  /* 0x000000042f047224 */ /* 0x042fe200078e02ff */
[----:B------:R-:W-:Y:S01]  /*90d0*/  SHF.L.U32 R72, R60, 0x10, RZ ;  /* 0x000000103c487819 */ /* 0x000fe200000006ff */
[----:B------:R-:W-:Y:S01]  /*90e0*/  IMAD R5, R47, R5, RZ ;  /* 0x000000052f057224 */ /* 0x000fe200078e02ff */
[----:B------:R-:W-:Y:S01]  /*90f0*/  PRMT R70, R61, 0x8880, RZ ;  /* 0x000088803d467816 */ /* 0x000fe200000000ff */
[----:B------:R-:W-:Y:S01]  /*9100*/  IMAD R6, R47, R6, RZ ;  /* 0x000000062f067224 */ /* 0x000fe200078e02ff */
[----:B------:R-:W-:Y:S01]  /*9110*/  SYNCS.ARRIVE.TRANS64.RED.A1T0 RZ, [UR5], RZ ;  /* 0x000000ffffff79a7 */ /* 0x000fe20008100405 */
[----:B------:R-:W-:Y:S01]  /*9120*/  IMAD R4, R49, R50, R4 ;  /* 0x0000003231047224 */ /* 0x000fe200078e0204 */
[----:B------:R-:W-:Y:S01]  /*9130*/  MOV R49, R82 ;  /* 0x0000005200317202 */ /* 0x000fe20000000f00 */
[----:B------:R-:W-:Y:S01]  /*9140*/  IMAD R7, R47, R7, RZ ;  /* 0x000000072f077224 */ /* 0x000fe200078e02ff */
[----:B------:R-:W-:Y:S01]  /*9150*/  SHF.R.S32.HI R57, RZ, 0x18, R60 ;  /* 0x00000018ff397819 */ /* 0x000fe2000001143c */
[-C--:B------:R-:W-:Y:S01]  /*9160*/  IMAD R5, R51, R50.reuse, R5 ;  /* 0x0000003233057224 */ /* 0x080fe200078e0205 */
[----:B------:R-:W-:Y:S01]  /*9170*/  SHF.R.S32.HI R51, RZ, 0x18, R81 ;  /* 0x00000018ff337819 */ /* 0x000fe20000011451 */
[----:B------:R-:W-:Y:S01]  /*9180*/  IMAD R6, R53, R50, R6 ;  /* 0x0000003235067224 */ /* 0x000fe200078e0206 */
[----:B------:R-:W-:Y:S01]  /*9190*/  SHF.R.S32.HI R53, RZ, 0x18, R80 ;  /* 0x00000018ff357819 */ /* 0x000fe20000011450 */
[----:B------:R-:W-:Y:S01]  /*91a0*/  IMAD R8, R47, R8, RZ ;  /* 0x000000082f087224 */ /* 0x000fe200078e02ff */
[----:B------:R-:W-:Y:S01]  /*91b0*/  SHF.L.U32 R69, R61, 0x10, RZ ;  /* 0x000000103d457819 */ /* 0x000fe200000006ff */
[----:B------:R-:W-:Y:S01]  /*91c0*/  IMAD R7, R52, R50, R7 ;  /* 0x0000003234077224 */ /* 0x000fe200078e0207 */
[----:B------:R-:W-:Y:S01]  /*91d0*/  SHF.R.S32.HI R52, RZ, 0x18, R75 ;  /* 0x00000018ff347819 */ /* 0x000fe2000001144b */
[C---:B------:R-:W-:Y:S01]  /*91e0*/  IMAD R9, R47.reuse, R9, RZ ;  /* 0x000000092f097224 */ /* 0x040fe200078e02ff */
[----:B------:R-:W-:Y:S01]  /*91f0*/  PRMT R67, R62, 0x8880, RZ ;  /* 0x000088803e437816 */ /* 0x000fe200000000ff */
[----:B------:R-:W-:Y:S01]  /*9200*/  IMAD R10, R47, R10, RZ ;  /* 0x0000000a2f0a7224 */ /* 0x000fe200078e02ff */
[----:B------:R-:W-:Y:S01]  /*9210*/  I2IP.S8.S32.SAT R112, R7, R6, RZ ;  /* 0x0000000607707239 */ /* 0x000fe200000014ff */
[----:B------:R-:W-:Y:S01]  /*9220*/  IMAD R8, R49, R50, R8 ;  /* 0x0000003231087224 */ /* 0x000fe200078e0208 */
[----:B------:R-:W-:Y:S01]  /*9230*/  MOV R49, R79 ;  /* 0x0000004f00317202 */ /* 0x000fe20000000f00 */
[----:B------:R-:W-:Y:S01]  /*9240*/  IMAD R11, R47, R11, RZ ;  /* 0x0000000b2f0b7224 */ /* 0x000fe200078e02ff */
[----:B------:R-:W-:Y:S01]  /*9250*/  I2IP.S8.S32.SAT R112, R5, R4, R112 ;  /* 0x0000000405707239 */ /* 0x000fe20000001470 */
[-C--:B------:R-:W-:Y:S01]  /*9260*/  IMAD R9, R51, R50.reuse, R9 ;  /* 0x0000003233097224 */ /* 0x080fe200078e0209 */
[----:B------:R-:W-:Y:S01]  /*9270*/  SHF.R.S32.HI R51, RZ, 0x18, R78 ;  /* 0x00000018ff337819 */ /* 0x000fe2000001144e */
[----:B------:R-:W-:Y:S01]  /*9280*/  IMAD R10, R53, R50, R10 ;  /* 0x00000032350a7224 */ /* 0x000fe200078e020a */
[----:B------:R-:W-:Y:S01]  /*9290*/  SHF.R.S32.HI R53, RZ, 0x18, R74 ;  /* 0x00000018ff357819 */ /* 0x000fe2000001144a */
[C---:B------:R-:W-:Y:S01]  /*92a0*/  IMAD R12, R47.reuse, R12, RZ ;  /* 0x0000000c2f0c7224 */ /* 0x040fe200078e02ff */
[----:B------:R-:W-:Y:S01]  /*92b0*/  SHF.L.U32 R77, R58, 0x8, RZ ;  /* 0x000000083a4d7819 */ /* 0x000fe200000006ff */
[-C--:B------:R-:W-:Y:S01]  /*92c0*/  IMAD R11, R54, R50.reuse, R11 ;  /* 0x00000032360b7224 */ /* 0x080fe200078e020b */
[----:B------:R-:W-:Y:S01]  /*92d0*/  SHF.R.S32.HI R58, RZ, 0x18, R61 ;  /* 0x00000018ff3a7819 */ /* 0x000fe2000001143d */
[----:B------:R-:W-:Y:S01]  /*92e0*/  IMAD R13, R47, R13, RZ ;  /* 0x0000000d2f0d7224 */ /* 0x000fe200078e02ff */
[----:B------:R-:W-:Y:S01]  /*92f0*/  SHF.L.U32 R66, R62, 0x10, RZ ;  /* 0x000000103e427819 */ /* 0x000fe200000006ff */
[----:B------:R-:W-:Y:S01]  /*9300*/  IMAD R12, R49, R50, R12 ;  /* 0x00000032310c7224 */ /* 0x000fe200078e020c */
[----:B------:R-:W-:Y:S01]  /*9310*/  SHF.R.S32.HI R49, RZ, 0x18, R77 ;  /* 0x00000018ff317819 */ /* 0x000fe2000001144d */
[----:B------:R-:W-:Y:S01]  /*9320*/  IMAD R14, R47, R14, RZ ;  /* 0x0000000e2f0e7224 */ /* 0x000fe200078e02ff */
[----:B------:R-:W-:Y:S01]  /*9330*/  I2IP.S8.S32.SAT R113, R11, R10, RZ ;  /* 0x0000000a0b717239 */ /* 0x000fe200000014ff */
[----:B------:R-:W-:Y:S01]  /*9340*/  IMAD R15, R47, R15, RZ ;  /* 0x0000000f2f0f7224 */ /* 0x000fe200078e02ff */
[----:B------:R-:W-:Y:S01]  /*9350*/  PRMT R64, R63, 0x8880, RZ ;  /* 0x000088803f407816 */ /* 0x000fe200000000ff */
[----:B------:R-:W-:Y:S01]  /*9360*/  IMAD R13, R51, R50, R13 ;  /* 0x00000032330d7224 */ /* 0x000fe200078e020d */
[----:B------:R-:W-:Y:S01]  /*9370*/  MOV R51, R76 ;  /* 0x0000004c00337202 */ /* 0x000fe20000000f00 */
[----:B------:R-:W-:Y:S01]  /*9380*/  IMAD R16, R47, R16, RZ ;  /* 0x000000102f107224 */ /* 0x000fe200078e02ff */
[----:B------:R-:W-:Y:S01]  /*9390*/  I2IP.S8.S32.SAT R113, R9, R8, R113 ;  /* 0x0000000809717239 */ /* 0x000fe20000001471 */
[-C--:B------:R-:W-:Y:S01]  /*93a0*/  IMAD R14, R49, R50.reuse, R14 ;  /* 0x00000032310e7224 */ /* 0x080fe200078e020e */
[----:B------:R-:W-:Y:S01]  /*93b0*/  SHF.R.S32.HI R59, RZ, 0x18, R62 ;  /* 0x00000018ff3b7819 */ /* 0x000fe2000001143e */
[----:B------:R-:W-:Y:S01]  /*93c0*/  IMAD R17, R47, R17, RZ ;  /* 0x000000112f117224 */ /* 0x000fe200078e02ff */
[----:B------:R-:W-:Y:S01]  /*93d0*/  SHF.L.U32 R71, R60, 0x8, RZ ;  /* 0x000000083c477819 */ /* 0x000fe200000006ff */
[----:B------:R-:W-:Y:S01]  /*93e0*/  IMAD R15, R55, R50, R15 ;  /* 0x00000032370f7224 */ /* 0x000fe200078e020f */
[----:B------:R-:W-:Y:S01]  /*93f0*/  SHF.R.S32.HI R60, RZ, 0x18, R63 ;  /* 0x00000018ff3c7819 */ /* 0x000fe2000001143f */
[----:B------:R-:W-:Y:S01]  /*9400*/  IMAD R18, R47, R18, RZ ;  /* 0x000000122f127224 */ /* 0x000fe200078e02ff */
[----:B------:R-:W-:Y:S01]  /*9410*/  SHF.L.U32 R65, R62, 0x8, RZ ;  /* 0x000000083e417819 */ /* 0x000fe200000006ff */
[----:B------:R-:W-:Y:S01]  /*9420*/  IMAD R16, R51, R50, R16 ;  /* 0x0000003233107224 */ /* 0x000fe200078e0210 */
[----:B------:R-:W-:Y:S01]  /*9430*/  I2IP.S8.S32.SAT R114, R15, R14, RZ ;  /* 0x0000000e0f727239 */ /* 0x000fe200000014ff */
[----:B------:R-:W-:Y:S01]  /*9440*/  IMAD R19, R47, R19, RZ ;  /* 0x000000132f137224 */ /* 0x000fe200078e02ff */
[----:B------:R-:W-:Y:S01]  /*9450*/  SHF.R.S32.HI R51, RZ, 0x18, R72 ;  /* 0x00000018ff337819 */ /* 0x000fe20000011448 */
[----:B------:R-:W-:Y:S01]  /*9460*/  IMAD R17, R52, R50, R17 ;  /* 0x0000003234117224 */ /* 0x000fe200078e0211 */
[----:B------:R-:W-:Y:S01]  /*9470*/  I2IP.S8.S32.SAT R114, R13, R12, R114 ;  /* 0x0000000c0d727239 */ /* 0x000fe20000001472 */
[----:B------:R-:W-:Y:S01]  /*9480*/  IMAD R0, R47, R20, RZ ;  /* 0x000000142f007224 */ /* 0x000fe200078e02ff */
[----:B------:R-:W-:Y:S01]  /*9490*/  SHF.R.S32.HI R52, RZ, 0x18, R71 ;  /* 0x00000018ff347819 */ /* 0x000fe20000011447 */
[-C--:B------:R-:W-:Y:S01]  /*94a0*/  IMAD R18, R53, R50.reuse, R18 ;  /* 0x0000003235127224 */ /* 0x080fe200078e0212 */
[----:B------:R-:W-:Y:S01]  /*94b0*/  SHF.R.S32.HI R53, RZ, 0x18, R68 ;  /* 0x00000018ff357819 */ /* 0x000fe20000011444 */
[----:B------:R-:W-:Y:S01]  /*94c0*/  IMAD.MOV.U32 R49, RZ, RZ, R73 ;  /* 0x000000ffff317224 */ /* 0x000fe200078e0049 */
[----:B------:R-:W-:Y:S01]  /*94d0*/  SHF.L.U32 R62, R63, 0x10, RZ ;  /* 0x000000103f3e7819 */ /* 0x000fe200000006ff */
[C---:B------:R-:W-:Y:S01]  /*94e0*/  IMAD R2, R47.reuse, R21, RZ ;  /* 0x000000152f027224 */ /* 0x040fe200078e02ff */
[----:B------:R-:W-:Y:S01]  /*94f0*/  IADD3 R44, PT, PT, R44, 0x1, RZ ;  /* 0x000000012c2c7810 */ /* 0x000fe20007ffe0ff */
[----:B------:R-:W-:Y:S02]  /*9500*/  IMAD R19, R56, R50, R19 ;  /* 0x0000003238137224 */ /* 0x000fe400078e0213 */
[----:B------:R-:W-:Y:S02]  /*9510*/  IMAD R3, R47, R22, RZ ;  /* 0x000000162f037224 */ /* 0x000fe400078e02ff */
[----:B------:R-:W-:Y:S01]  /*9520*/  IMAD R0, R49, R50, R0 ;  /* 0x0000003231007224 */ /* 0x000fe200078e0200 */
[----:B------:R-:W-:Y:S01]  /*9530*/  I2IP.S8.S32.SAT R115, R19, R18, RZ ;  /* 0x0000001213737239 */ /* 0x000fe200000014ff */
[----:B------:R-:W-:Y:S01]  /*9540*/  IMAD R23, R47, R23, RZ ;  /* 0x000000172f177224 */ /* 0x000fe200078e02ff */
[----:B------:R-:W-:Y:S01]  /*9550*/  MOV R49, R70 ;  /* 0x0000004600317202 */ /* 0x000fe20000000f00 */
[----:B------:R-:W-:Y:S01]  /*9560*/  IMAD R2, R51, R50, R2 ;  /* 0x0000003233027224 */ /* 0x000fe200078e0202 */
[----:B------:R-:W-:Y:S01]  /*9570*/  I2IP.S8.S32.SAT R115, R17, R16, R115 ;  /* 0x0000001011737239 */ /* 0x000fe20000001473 */
[C---:B------:R-:W-:Y:S01]  /*9580*/  IMAD R20, R47.reuse, R24, RZ ;  /* 0x000000182f147224 */ /* 0x040fe200078e02ff */
[----:B------:R-:W-:Y:S01]  /*9590*/  SHF.R.S32.HI R51, RZ, 0x18, R69 ;  /* 0x00000018ff337819 */ /* 0x000fe20000011445 */
[-C--:B------:R-:W-:Y:S01]  /*95a0*/  IMAD R3, R52, R50.reuse, R3 ;  /* 0x0000003234037224 */ /* 0x080fe200078e0203 */
[----:B------:R-:W-:Y:S01]  /*95b0*/  SHF.R.S32.HI R52, RZ, 0x18, R62 ;  /* 0x00000018ff347819 */ /* 0x000fe2000001143e */
[----:B------:R-:W-:Y:S01]  /*95c0*/  IMAD R21, R47, R25, RZ ;  /* 0x000000192f157224 */ /* 0x000fe200078e02ff */
[----:B------:R1:W-:Y:S01]  /*95d0*/  STS.128 [R95+UR49+0x5400], R112 ;  /* 0x005400705f007988 */ /* 0x0003e20008000c31 */
[----:B------:R-:W-:Y:S02]  /*95e0*/  IMAD R23, R57, R50, R23 ;  /* 0x0000003239177224 */ /* 0x000fe400078e0217 */
[----:B------:R-:W-:Y:S02]  /*95f0*/  IMAD R22, R47, R26, RZ ;  /* 0x0000001a2f167224 */ /* 0x000fe400078e02ff */
[-C--:B------:R-:W-:Y:S01]  /*9600*/  IMAD R20, R49, R50.reuse, R20 ;  /* 0x0000003231147224 */ /* 0x080fe200078e0214 */
[----:B------:R-:W-:Y:S01]  /*9610*/  I2IP.S8.S32.SAT R111, R23, R3, RZ ;  /* 0x00000003176f7239 */ /* 0x000fe200000014ff */
[----:B------:R-:W-:Y:S01]  /*9620*/  IMAD R27, R47, R27, RZ ;  /* 0x0000001b2f1b7224 */ /* 0x000fe200078e02ff */
[----:B------:R-:W-:Y:S01]  /*9630*/  MOV R49, R67 ;  /* 0x0000004300317202 */ /* 0x000fe20000000f00 */
[----:B------:R-:W-:Y:S01]  /*9640*/  IMAD R21, R51, R50, R21 ;  /* 0x0000003233157224 */ /* 0x000fe200078e0215 */
[----:B------:R-:W-:Y:S01]  /*9650*/  I2IP.S8.S32.SAT R116, R2, R0, R111 ;  /* 0x0000000002747239 */ /* 0x000fe2000000146f */
[----:B------:R-:W-:Y:S01]  /*9660*/  IMAD R24, R47, R28, RZ ;  /* 0x0000001c2f187224 */ /* 0x000fe200078e02ff */
[----:B------:R-:W-:Y:S01]  /*9670*/  SHF.R.S32.HI R51, RZ, 0x18, R66 ;  /* 0x00000018ff337819 */ /* 0x000fe20000011442 */
[-C--:B------:R-:W-:Y:S02]  /*9680*/  IMAD R22, R53, R50.reuse, R22 ;  /* 0x0000003235167224 */ /* 0x080fe400078e0216 */
[-C--:B------:R-:W-:Y:S02]  /*9690*/  IMAD R27, R58, R50.reuse, R27 ;  /* 0x000000323a1b7224 */ /* 0x080fe400078e021b */
[----:B------:R-:W-:Y:S02]  /*96a0*/  IMAD R25, R47, R29, RZ ;  /* 0x0000001d2f197224 */ /* 0x000fe400078e02ff */
[----:B------:R-:W-:Y:S01]  /*96b0*/  IMAD R24, R49, R50, R24 ;  /* 0x0000003231187224 */ /* 0x000fe200078e0218 */
[----:B------:R-:W-:Y:S01]  /*96c0*/  SHF.R.S32.HI R49, RZ, 0x18, R65 ;  /* 0x00000018ff317819 */ /* 0x000fe20000011441 */
[----:B------:R-:W-:Y:S01]  /*96d0*/  IMAD R26, R47, R30, RZ ;  /* 0x0000001e2f1a7224 */ /* 0x000fe200078e02ff */
[----:B------:R-:W-:Y:S01]  /*96e0*/  I2IP.S8.S32.SAT R117, R27, R22, RZ ;  /* 0x000000161b757239 */ /* 0x000fe200000014ff */
[----:B------:R-:W-:Y:S02]  /*96f0*/  IMAD.SHL.U32 R61, R63, 0x100, RZ ;  /* 0x000001003f3d7824 */ /* 0x000fe400078e00ff */
[----:B------:R-:W-:Y:S01]  /*9700*/  IMAD R31, R47, R31, RZ ;  /* 0x0000001f2f1f7224 */ /* 0x000fe200078e02ff */
[----:B------:R-:W-:Y:S01]  /*9710*/  I2IP.S8.S32.SAT R117, R21, R20, R117 ;  /* 0x0000001415757239 */ /* 0x000fe20000001475 */
[----:B------:R-:W-:Y:S01]  /*9720*/  IMAD R25, R51, R50, R25 ;  /* 0x0000003233197224 */ /* 0x000fe200078e0219 */
[----:B------:R-:W-:Y:S01]  /*9730*/  MOV R51, R64 ;  /* 0x0000004000337202 */ /* 0x000fe20000000f00 */
[----:B------:R-:W-:Y:S01]  /*9740*/  IMAD R28, R47, R32, RZ ;  /* 0x000000202f1c7224 */ /* 0x000fe200078e02ff */
[----:B------:R-:W-:Y:S01]  /*9750*/  SHF.R.S32.HI R53, RZ, 0x18, R61 ;  /* 0x00000018ff357819 */ /* 0x000fe2000001143d */
[-C--:B------:R-:W-:Y:S02]  /*9760*/  IMAD R26, R49, R50.reuse, R26 ;  /* 0x00000032311a7224 */ /* 0x080fe400078e021a */
[----:B------:R-:W-:Y:S02]  /*9770*/  IMAD R29, R47, R33, RZ ;  /* 0x000000212f1d7224 */ /* 0x000fe400078e02ff */
[-C--:B------:R-:W-:Y:S02]  /*9780*/  IMAD R31, R59, R50.reuse, R31 ;  /* 0x000000323b1f7224 */ /* 0x080fe400078e021f */
[----:B------:R-:W-:Y:S02]  /*9790*/  IMAD R28, R51, R50, R28 ;  /* 0x00000032331c7224 */ /* 0x000fe400078e021c */
[----:B------:R-:W-:Y:S01]  /*97a0*/  IMAD R30, R47, R34, RZ ;  /* 0x000000222f1e7224 */ /* 0x000fe200078e02ff */
[----:B------:R-:W-:Y:S01]  /*97b0*/  I2IP.S8.S32.SAT R108, R31, R26, RZ ;  /* 0x0000001a1f6c7239 */ /* 0x000fe200000014ff */
[----:B------:R-:W-:Y:S02]  /*97c0*/  IMAD R29, R52, R50, R29 ;  /* 0x00000032341d7224 */ /* 0x000fe400078e021d */
[----:B------:R-:W-:Y:S01]  /*97d0*/  IMAD R35, R47, R35, RZ ;  /* 0x000000232f237224 */ /* 0x000fe200078e02ff */
[----:B------:R-:W-:Y:S01]  /*97e0*/  I2IP.S8.S32.SAT R118, R25, R24, R108 ;  /* 0x0000001819767239 */ /* 0x000fe2000000146c */
[-C--:B------:R-:W-:Y:S02]  /*97f0*/  IMAD R30, R53, R50.reuse, R30 ;  /* 0x00000032351e7224 */ /* 0x080fe400078e021e */
        /* <DEDUP_REMOVED lines=21> */
.L_x_140:
[----:B------:R-:W-:Y:S05]  /*9950*/  BSYNC.RECONVERGENT B0 ;  /* 0x0000000000007941 */ /* 0x000fea0003800200 */
.L_x_139:
[----:B------:R-:W-:Y:S01]  /*9960*/  BAR.SYNC.DEFER_BLOCKING 0x1, 0x80 ;  /* 0x0042000000007b1d */ /* 0x000fe20000010000 */
[----:B------:R-:W-:Y:S01]  /*9970*/  ISETP.NE.AND P2, PT, R106, RZ, PT ;  /* 0x000000ff6a00720c */ /* 0x000fe20003f45270 */
[----:B------:R-:W-:Y:S01]  /*9980*/  IMAD.IADD R20, R43, 0x1, R83 ;  /* 0x000000012b147824 */ /* 0x000fe200078e0253 */
[----:B------:R-:W-:Y:S01]  /*9990*/  ISETP.NE.AND P0, PT, R107, 0x2, PT ;  /* 0x000000026b00780c */ /* 0x000fe20003f05270 */
[----:B------:R-:W-:Y:S01]  /*99a0*/  IMAD.IADD R21, R45, 0x1, R90 ;  /* 0x000000012d157824 */ /* 0x000fe200078e025a */
[----:B------:R-:W-:Y:S02]  /*99b0*/  ISETP.NE.AND P1, PT, R44, 0x4, PT ;  /* 0x000000042c00780c */ /* 0x000fe40003f25270 */
[----:B------:R-:W-:Y:S02]  /*99c0*/  SEL R0, RZ, 0x1, P0 ;  /* 0x00000001ff007807 */ /* 0x000fe40000000000 */
[----:B------:R-:W-:Y:S02]  /*99d0*/  SEL R3, RZ, 0x1, P1 ;  /* 0x00000001ff037807 */ /* 0x000fe40000800000 */
[----:B------:R-:W-:Y:S02]  /*99e0*/  LOP3.LUT R101, R101, R0, RZ, 0x3c, !PT ;  /* 0x0000000065657212 */ /* 0x000fe400078e3cff */
[----:B------:R-:W-:Y:S02]  /*99f0*/  LOP3.LUT R102, R102, R3, RZ, 0x3c, !PT ;  /* 0x0000000366667212 */ /* 0x000fe400078e3cff */
[----:B------:R-:W-:Y:S02]  /*9a00*/  @P2 R2UR UR36, R98 ;  /* 0x00000000622422ca */ /* 0x000fe400000e0000 */
[----:B------:R-:W-:Y:S02]  /*9a10*/  SEL R107, R107, RZ, P0 ;  /* 0x000000ff6b6b7207 */ /* 0x000fe40000000000 */
[----:B------:R-:W-:Y:S01]  /*9a20*/  SEL R44, R44, RZ, P1 ;  /* 0x000000ff2c2c7207 */ /* 0x000fe20000800000 */
[----:B------:R-:W-:Y:S10]  /*9a30*/  @P2 BRA `(.L_x_141) ;  /* 0xffffffbc00282947 */ /* 0x000ff4000383ffff */
[----:B------:R-:W-:Y:S05]  /*9a40*/  EXIT ;  /* 0x000000000000794d */ /* 0x000fea0003800000 */
.L_x_20:
[----:B--2---:R2:W1:Y:S02]  /*9a50*/  SYNCS.PHASECHK.TRANS64.TRYWAIT P0, [R3+URZ+0x200], R2 ;  /* 0x00020002030075a7 */ /* 0x00446400080011ff */
[----:B-1----:R-:W-:Y:S05]  /*9a60*/  @!P0 NANOSLEEP.SYNCS 0x989680 ;  /* 0x009896800000895d */ /* 0x002fea0003900000 */
[----:B------:R-:W1:Y:S02]  /*9a70*/  @!P0 SYNCS.PHASECHK.TRANS64 P0, [R3+URZ+0x200], R2 ;  /* 0x00020002030085a7 */ /* 0x000e6400080010ff */
[----:B-1----:R-:W-:Y:S05]  /*9a80*/  @!P0 BRA `(.L_x_20) ;  /* 0xfffffffc00f08947 */ /* 0x002fea000383ffff */
[----:B------:R-:W-:Y:S05]  /*9a90*/  BRA `(.L_x_142) ;  /* 0xffffff7c005c7947 */ /* 0x000fea000383ffff */
.L_x_23:
[----:B-1----:R-:W-:-:S07]  /*9aa0*/  MOV R2, UR33 ;  /* 0x0000002100027c02 */ /* 0x002fce0008000f00 */
.L_x_143:
[----:B-1----:R1:W2:Y:S02]  /*9ab0*/  SYNCS.PHASECHK.TRANS64.TRYWAIT P0, [R2+URZ+0xa0], R5 ;  /* 0x0000a005020075a7 */ /* 0x0022a400080011ff */
[----:B--2---:R-:W-:Y:S05]  /*9ac0*/  @!P0 NANOSLEEP.SYNCS 0x989680 ;  /* 0x009896800000895d */ /* 0x004fea0003900000 */
[----:B------:R-:W2:Y:S02]  /*9ad0*/  @!P0 SYNCS.PHASECHK.TRANS64 P0, [R2+URZ+0xa0], R5 ;  /* 0x0000a005020085a7 */ /* 0x000ea400080010ff */
[----:B--2---:R-:W-:Y:S05]  /*9ae0*/  @!P0 BRA `(.L_x_143) ;  /* 0xfffffffc00f08947 */ /* 0x004fea000383ffff */
[----:B------:R-:W-:Y:S05]  /*9af0*/  BRA `(.L_x_22) ;  /* 0xffffff7c00ac7947 */ /* 0x000fea000383ffff */
.L_x_29:
[----:B-1----:R-:W-:-:S07]  /*9b00*/  MOV R2, UR17 ;  /* 0x0000001100027c02 */ /* 0x002fce0008000f00 */
.L_x_144:
[----:B-1----:R1:W2:Y:S02]  /*9b10*/  SYNCS.PHASECHK.TRANS64.TRYWAIT P0, [R2+URZ+0xa0], R5 ;  /* 0x0000a005020075a7 */ /* 0x0022a400080011ff */
[----:B--2---:R-:W-:Y:S05]  /*9b20*/  @!P0 NANOSLEEP.SYNCS 0x989680 ;  /* 0x009896800000895d */ /* 0x004fea0003900000 */
[----:B------:R-:W2:Y:S02]  /*9b30*/  @!P0 SYNCS.PHASECHK.TRANS64 P0, [R2+URZ+0xa0], R5 ;  /* 0x0000a005020085a7 */ /* 0x000ea400080010ff */
[----:B--2---:R-:W-:Y:S05]  /*9b40*/  @!P0 BRA `(.L_x_144) ;  /* 0xfffffffc00f08947 */ /* 0x004fea000383ffff */
[----:B------:R-:W-:Y:S05]  /*9b50*/  BRA `(.L_x_28) ;  /* 0xffffff8000547947 */ /* 0x000fea000383ffff */
.L_x_33:
[----:B-1----:R1:W2:Y:S02]  /*9b60*/  SYNCS.PHASECHK.TRANS64.TRYWAIT P0, [R2+URZ+0x190], R3 ;  /* 0x00019003020075a7 */ /* 0x0022a400080011ff */
[----:B--2---:R-:W-:Y:S05]  /*9b70*/  @!P0 NANOSLEEP.SYNCS 0x989680 ;  /* 0x009896800000895d */ /* 0x004fea0003900000 */
[----:B------:R-:W2:Y:S02]  /*9b80*/  @!P0 SYNCS.PHASECHK.TRANS64 P0, [R2+URZ+0x190], R3 ;  /* 0x00019003020085a7 */ /* 0x000ea400080010ff */
[----:B--2---:R-:W-:Y:S05]  /*9b90*/  @!P0 BRA `(.L_x_33) ;  /* 0xfffffffc00f08947 */ /* 0x004fea000383ffff */
[----:B------:R-:W-:Y:S05]  /*9ba0*/  BRA `(.L_x_145) ;  /* 0xffffff8000e47947 */ /* 0x000fea000383ffff */
.L_x_37:
[----:B----4-:R-:W-:-:S07]  /*9bb0*/  MOV R0, UR5 ;  /* 0x0000000500007c02 */ /* 0x010fce0008000f00 */
.L_x_146:
[----:B-1----:R1:W2:Y:S02]  /*9bc0*/  SYNCS.PHASECHK.TRANS64.TRYWAIT P0, [R0+URZ], R3 ;  /* 0x00000003000075a7 */ /* 0x0022a400080011ff */
[----:B--2---:R-:W-:Y:S05]  /*9bd0*/  @!P0 NANOSLEEP.SYNCS 0x989680 ;  /* 0x009896800000895d */ /* 0x004fea0003900000 */
[----:B------:R-:W2:Y:S02]  /*9be0*/  @!P0 SYNCS.PHASECHK.TRANS64 P0, [R0+URZ], R3 ;  /* 0x00000003000085a7 */ /* 0x000ea400080010ff */
[----:B--2---:R-:W-:Y:S05]  /*9bf0*/  @!P0 BRA `(.L_x_146) ;  /* 0xfffffffc00f08947 */ /* 0x004fea000383ffff */
[----:B------:R-:W-:Y:S05]  /*9c00*/  BRA `(.L_x_147) ;  /* 0xffffff8800547947 */ /* 0x000fea000383ffff */
.L_x_38:
[----:B----4-:R-:W-:-:S07]  /*9c10*/  MOV R0, UR5 ;  /* 0x0000000500007c02 */ /* 0x010fce0008000f00 */
.L_x_148:
[----:B-1----:R1:W2:Y:S02]  /*9c20*/  SYNCS.PHASECHK.TRANS64.TRYWAIT P0, [R0+URZ], R3 ;  /* 0x00000003000075a7 */ /* 0x0022a400080011ff */
[----:B--2---:R-:W-:Y:S05]  /*9c30*/  @!P0 NANOSLEEP.SYNCS 0x989680 ;  /* 0x009896800000895d */ /* 0x004fea0003900000 */
[----:B------:R-:W2:Y:S02]  /*9c40*/  @!P0 SYNCS.PHASECHK.TRANS64 P0, [R0+URZ], R3 ;  /* 0x00000003000085a7 */ /* 0x000ea400080010ff */
[----:B--2---:R-:W-:Y:S05]  /*9c50*/  @!P0 BRA `(.L_x_148) ;  /* 0xfffffffc00f08947 */ /* 0x004fea000383ffff */
[----:B------:R-:W-:Y:S05]  /*9c60*/  BRA `(.L_x_149) ;  /* 0xffffff8800607947 */ /* 0x000fea000383ffff */
.L_x_39:
[----:B----4-:R-:W-:-:S07]  /*9c70*/  MOV R0, UR5 ;  /* 0x0000000500007c02 */ /* 0x010fce0008000f00 */
.L_x_150:
[----:B-1----:R1:W2:Y:S02]  /*9c80*/  SYNCS.PHASECHK.TRANS64.TRYWAIT P0, [R0+URZ], R3 ;  /* 0x00000003000075a7 */ /* 0x0022a400080011ff */
[----:B--2---:R-:W-:Y:S05]  /*9c90*/  @!P0 NANOSLEEP.SYNCS 0x989680 ;  /* 0x009896800000895d */ /* 0x004fea0003900000 */
[----:B------:R-:W2:Y:S02]  /*9ca0*/  @!P0 SYNCS.PHASECHK.TRANS64 P0, [R0+URZ], R3 ;  /* 0x00000003000085a7 */ /* 0x000ea400080010ff */
[----:B--2---:R-:W-:Y:S05]  /*9cb0*/  @!P0 BRA `(.L_x_150) ;  /* 0xfffffffc00f08947 */ /* 0x004fea000383ffff */
[----:B------:R-:W-:Y:S05]  /*9cc0*/  BRA `(.L_x_151) ;  /* 0xffffff88006c7947 */ /* 0x000fea000383ffff */
.L_x_40:
[----:B----4-:R-:W-:-:S07]  /*9cd0*/  MOV R0, UR5 ;  /* 0x0000000500007c02 */ /* 0x010fce0008000f00 */
.L_x_152:
[----:B-1----:R1:W2:Y:S02]  /*9ce0*/  SYNCS.PHASECHK.TRANS64.TRYWAIT P0, [R0+URZ], R3 ;  /* 0x00000003000075a7 */ /* 0x0022a400080011ff */
[----:B--2---:R-:W-:Y:S05]  /*9cf0*/  @!P0 NANOSLEEP.SYNCS 0x989680 ;  /* 0x009896800000895d */ /* 0x004fea0003900000 */
[----:B------:R-:W2:Y:S02]  /*9d00*/  @!P0 SYNCS.PHASECHK.TRANS64 P0, [R0+URZ], R3 ;  /* 0x00000003000085a7 */ /* 0x000ea400080010ff */
[----:B--2---:R-:W-:Y:S05]  /*9d10*/  @!P0 BRA `(.L_x_152) ;  /* 0xfffffffc00f08947 */ /* 0x004fea000383ffff */
[----:B------:R-:W-:Y:S05]  /*9d20*/  BRA `(.L_x_153) ;  /* 0xffffff8800787947 */ /* 0x000fea000383ffff */
.L_x_41:
[----:B----4-:R-:W-:-:S07]  /*9d30*/  MOV R0, UR5 ;  /* 0x0000000500007c02 */ /* 0x010fce0008000f00 */
.L_x_154:
[----:B-1----:R1:W2:Y:S02]  /*9d40*/  SYNCS.PHASECHK.TRANS64.TRYWAIT P0, [R0+URZ], R3 ;  /* 0x00000003000075a7 */ /* 0x0022a400080011ff */
[----:B--2---:R-:W-:Y:S05]  /*9d50*/  @!P0 NANOSLEEP.SYNCS 0x989680 ;  /* 0x009896800000895d */ /* 0x004fea0003900000 */
[----:B------:R-:W2:Y:S02]  /*9d60*/  @!P0 SYNCS.PHASECHK.TRANS64 P0, [R0+URZ], R3 ;  /* 0x00000003000085a7 */ /* 0x000ea400080010ff */
[----:B--2---:R-:W-:Y:S05]  /*9d70*/  @!P0 BRA `(.L_x_154) ;  /* 0xfffffffc00f08947 */ /* 0x004fea000383ffff */
[----:B------:R-:W-:Y:S05]  /*9d80*/  BRA `(.L_x_155) ;  /* 0xffffff8800847947 */ /* 0x000fea000383ffff */
.L_x_42:
[----:B----4-:R-:W-:-:S07]  /*9d90*/  MOV R0, UR5 ;  /* 0x0000000500007c02 */ /* 0x010fce0008000f00 */
.L_x_156:
[----:B-1----:R1:W2:Y:S02]  /*9da0*/  SYNCS.PHASECHK.TRANS64.TRYWAIT P0, [R0+URZ], R3 ;  /* 0x00000003000075a7 */ /* 0x0022a400080011ff */
[----:B--2---:R-:W-:Y:S05]  /*9db0*/  @!P0 NANOSLEEP.SYNCS 0x989680 ;  /* 0x009896800000895d */ /* 0x004fea0003900000 */
[----:B------:R-:W2:Y:S02]  /*9dc0*/  @!P0 SYNCS.PHASECHK.TRANS64 P0, [R0+URZ], R3 ;  /* 0x00000003000085a7 */ /* 0x000ea400080010ff */
[----:B--2---:R-:W-:Y:S05]  /*9dd0*/  @!P0 BRA `(.L_x_156) ;  /* 0xfffffffc00f08947 */ /* 0x004fea000383ffff */
[----:B------:R-:W-:Y:S05]  /*9de0*/  BRA `(.L_x_157) ;  /* 0xffffff8800907947 */ /* 0x000fea000383ffff */
.L_x_43:
[----:B----4-:R-:W-:-:S07]  /*9df0*/  MOV R0, UR5 ;  /* 0x0000000500007c02 */ /* 0x010fce0008000f00 */
.L_x_158:
[----:B-1----:R1:W2:Y:S02]  /*9e00*/  SYNCS.PHASECHK.TRANS64.TRYWAIT P0, [R0+URZ], R3 ;  /* 0x00000003000075a7 */ /* 0x0022a400080011ff */
[----:B--2---:R-:W-:Y:S05]  /*9e10*/  @!P0 NANOSLEEP.SYNCS 0x989680 ;  /* 0x009896800000895d */ /* 0x004fea0003900000 */
[----:B------:R-:W2:Y:S02]  /*9e20*/  @!P0 SYNCS.PHASECHK.TRANS64 P0, [R0+URZ], R3 ;  /* 0x00000003000085a7 */ /* 0x000ea400080010ff */
[----:B--2---:R-:W-:Y:S05]  /*9e30*/  @!P0 BRA `(.L_x_158) ;  /* 0xfffffffc00f08947 */ /* 0x004fea000383ffff */
[----:B------:R-:W-:Y:S05]  /*9e40*/  BRA `(.L_x_159) ;  /* 0xffffff88009c7947 */ /* 0x000fea000383ffff */
.L_x_44:
[----:B----4-:R-:W-:-:S07]  /*9e50*/  MOV R0, UR5 ;  /* 0x0000000500007c02 */ /* 0x010fce0008000f00 */
.L_x_160:
[----:B-1----:R1:W2:Y:S02]  /*9e60*/  SYNCS.PHASECHK.TRANS64.TRYWAIT P0, [R0+URZ], R3 ;  /* 0x00000003000075a7 */ /* 0x0022a400080011ff */
[----:B--2---:R-:W-:Y:S05]  /*9e70*/  @!P0 NANOSLEEP.SYNCS 0x989680 ;  /* 0x009896800000895d */ /* 0x004fea0003900000 */
[----:B------:R-:W2:Y:S02]  /*9e80*/  @!P0 SYNCS.PHASECHK.TRANS64 P0, [R0+URZ], R3 ;  /* 0x00000003000085a7 */ /* 0x000ea400080010ff */
[----:B--2---:R-:W-:Y:S05]  /*9e90*/  @!P0 BRA `(.L_x_160) ;  /* 0xfffffffc00f08947 */ /* 0x004fea000383ffff */
[----:B------:R-:W-:Y:S05]  /*9ea0*/  BRA `(.L_x_161) ;  /* 0xffffff8800a87947 */ /* 0x000fea000383ffff */
.L_x_45:
[----:B----4-:R-:W-:-:S07]  /*9eb0*/  MOV R0, UR5 ;  /* 0x0000000500007c02 */ /* 0x010fce0008000f00 */
.L_x_162:
[----:B-1----:R1:W2:Y:S02]  /*9ec0*/  SYNCS.PHASECHK.TRANS64.TRYWAIT P0, [R0+URZ], R3 ;  /* 0x00000003000075a7 */ /* 0x0022a400080011ff */
[----:B--2---:R-:W-:Y:S05]  /*9ed0*/  @!P0 NANOSLEEP.SYNCS 0x989680 ;  /* 0x009896800000895d */ /* 0x004fea0003900000 */
[----:B------:R-:W2:Y:S02]  /*9ee0*/  @!P0 SYNCS.PHASECHK.TRANS64 P0, [R0+URZ], R3 ;  /* 0x00000003000085a7 */ /* 0x000ea400080010ff */
[----:B--2---:R-:W-:Y:S05]  /*9ef0*/  @!P0 BRA `(.L_x_162) ;  /* 0xfffffffc00f08947 */ /* 0x004fea000383ffff */
[----:B------:R-:W-:Y:S05]  /*9f00*/  BRA `(.L_x_163) ;  /* 0xffffff8800b47947 */ /* 0x000fea000383ffff */
.L_x_46:
[----:B----4-:R-:W-:-:S07]  /*9f10*/  MOV R0, UR5 ;  /* 0x0000000500007c02 */ /* 0x010fce0008000f00 */
.L_x_164:
[----:B-1----:R1:W2:Y:S02]  /*9f20*/  SYNCS.PHASECHK.TRANS64.TRYWAIT P0, [R0+URZ], R3 ;  /* 0x00000003000075a7 */ /* 0x0022a400080011ff */
[----:B--2---:R-:W-:Y:S05]  /*9f30*/  @!P0 NANOSLEEP.SYNCS 0x989680 ;  /* 0x009896800000895d */ /* 0x004fea0003900000 */
[----:B------:R-:W2:Y:S02]  /*9f40*/  @!P0 SYNCS.PHASECHK.TRANS64 P0, [R0+URZ], R3 ;  /* 0x00000003000085a7 */ /* 0x000ea400080010ff */
[----:B--2---:R-:W-:Y:S05]  /*9f50*/  @!P0 BRA `(.L_x_164) ;  /* 0xfffffffc00f08947 */ /* 0x004fea000383ffff */
[----:B------:R-:W-:Y:S05]  /*9f60*/  BRA `(.L_x_165) ;  /* 0xffffff8800c07947 */ /* 0x000fea000383ffff */
.L_x_47:
[----:B----4-:R-:W-:-:S07]  /*9f70*/  MOV R0, UR5 ;  /* 0x0000000500007c02 */ /* 0x010fce0008000f00 */
.L_x_166:
[----:B-1----:R1:W2:Y:S02]  /*9f80*/  SYNCS.PHASECHK.TRANS64.TRYWAIT P0, [R0+URZ], R3 ;  /* 0x00000003000075a7 */ /* 0x0022a400080011ff */
[----:B--2---:R-:W-:Y:S05]  /*9f90*/  @!P0 NANOSLEEP.SYNCS 0x989680 ;  /* 0x009896800000895d */ /* 0x004fea0003900000 */
[----:B------:R-:W2:Y:S02]  /*9fa0*/  @!P0 SYNCS.PHASECHK.TRANS64 P0, [R0+URZ], R3 ;  /* 0x00000003000085a7 */ /* 0x000ea400080010ff */
[----:B--2---:R-:W-:Y:S05]  /*9fb0*/  @!P0 BRA `(.L_x_166) ;  /* 0xfffffffc00f08947 */ /* 0x004fea000383ffff */
[----:B------:R-:W-:Y:S05]  /*9fc0*/  BRA `(.L_x_167) ;  /* 0xffffff8800cc7947 */ /* 0x000fea000383ffff */
.L_x_48:
[----:B----4-:R-:W-:-:S07]  /*9fd0*/  MOV R0, UR5 ;  /* 0x0000000500007c02 */ /* 0x010fce0008000f00 */
.L_x_168:
[----:B-1----:R1:W2:Y:S02]  /*9fe0*/  SYNCS.PHASECHK.TRANS64.TRYWAIT P0, [R0+URZ], R3 ;  /* 0x00000003000075a7 */ /* 0x0022a400080011ff */
[----:B--2---:R-:W-:Y:S05]  /*9ff0*/  @!P0 NANOSLEEP.SYNCS 0x989680 ;  /* 0x009896800000895d */ /* 0x004fea0003900000 */
[----:B------:R-:W2:Y:S02]  /*a000*/  @!P0 SYNCS.PHASECHK.TRANS64 P0, [R0+URZ], R3 ;  /* 0x00000003000085a7 */ /* 0x000ea400080010ff */
[----:B--2---:R-:W-:Y:S05]  /*a010*/  @!P0 BRA `(.L_x_168) ;  /* 0xfffffffc00f08947 */ /* 0x004fea000383ffff */
[----:B------:R-:W-:Y:S05]  /*a020*/  BRA `(.L_x_169) ;  /* 0xffffff8800d87947 */ /* 0x000fea000383ffff */
.L_x_49:
[----:B----4-:R-:W-:-:S07]  /*a030*/  MOV R0, UR5 ;  /* 0x0000000500007c02 */ /* 0x010fce0008000f00 */
.L_x_170:
[----:B-1----:R1:W2:Y:S02]  /*a040*/  SYNCS.PHASECHK.TRANS64.TRYWAIT P0, [R0+URZ], R3 ;  /* 0x00000003000075a7 */ /* 0x0022a400080011ff */
[----:B--2---:R-:W-:Y:S05]  /*a050*/  @!P0 NANOSLEEP.SYNCS 0x989680 ;  /* 0x009896800000895d */ /* 0x004fea0003900000 */
[----:B------:R-:W2:Y:S02]  /*a060*/  @!P0 SYNCS.PHASECHK.TRANS64 P0, [R0+URZ], R3 ;  /* 0x00000003000085a7 */ /* 0x000ea400080010ff */
[----:B--2---:R-:W-:Y:S05]  /*a070*/  @!P0 BRA `(.L_x_170) ;  /* 0xfffffffc00f08947 */ /* 0x004fea000383ffff */
[----:B------:R-:W-:Y:S05]  /*a080*/  BRA `(.L_x_171) ;  /* 0xffffff8800e47947 */ /* 0x000fea000383ffff */
.L_x_50:
[----:B----4-:R-:W-:-:S07]  /*a090*/  MOV R0, UR5 ;  /* 0x0000000500007c02 */ /* 0x010fce0008000f00 */
.L_x_172:
[----:B-1----:R1:W2:Y:S02]  /*a0a0*/  SYNCS.PHASECHK.TRANS64.TRYWAIT P0, [R0+URZ], R3 ;  /* 0x00000003000075a7 */ /* 0x0022a400080011ff */
[----:B--2---:R-:W-:Y:S05]  /*a0b0*/  @!P0 NANOSLEEP.SYNCS 0x989680 ;  /* 0x009896800000895d */ /* 0x004fea0003900000 */
[----:B------:R-:W2:Y:S02]  /*a0c0*/  @!P0 SYNCS.PHASECHK.TRANS64 P0, [R0+URZ], R3 ;  /* 0x00000003000085a7 */ /* 0x000ea400080010ff */
[----:B--2---:R-:W-:Y:S05]  /*a0d0*/  @!P0 BRA `(.L_x_172) ;  /* 0xfffffffc00f08947 */ /* 0x004fea000383ffff */
[----:B------:R-:W-:Y:S05]  /*a0e0*/  BRA `(.L_x_173) ;  /* 0xffffff8800f07947 */ /* 0x000fea000383ffff */
.L_x_51:
[----:B----4-:R-:W-:-:S07]  /*a0f0*/  MOV R0, UR5 ;  /* 0x0000000500007c02 */ /* 0x010fce0008000f00 */
.L_x_174:
[----:B-1----:R1:W2:Y:S02]  /*a100*/  SYNCS.PHASECHK.TRANS64.TRYWAIT P0, [R0+URZ], R3 ;  /* 0x00000003000075a7 */ /* 0x0022a400080011ff */
[----:B--2---:R-:W-:Y:S05]  /*a110*/  @!P0 NANOSLEEP.SYNCS 0x989680 ;  /* 0x009896800000895d */ /* 0x004fea0003900000 */
[----:B------:R-:W2:Y:S02]  /*a120*/  @!P0 SYNCS.PHASECHK.TRANS64 P0, [R0+URZ], R3 ;  /* 0x00000003000085a7 */ /* 0x000ea400080010ff */
[----:B--2---:R-:W-:Y:S05]  /*a130*/  @!P0 BRA `(.L_x_174) ;  /* 0xfffffffc00f08947 */ /* 0x004fea000383ffff */
[----:B------:R-:W-:Y:S05]  /*a140*/  BRA `(.L_x_175) ;  /* 0xffffff8800fc7947 */ /* 0x000fea000383ffff */
.L_x_52:
[----:B----4-:R-:W-:-:S07]  /*a150*/  MOV R0, UR5 ;  /* 0x0000000500007c02 */ /* 0x010fce0008000f00 */
.L_x_176:
[----:B-1----:R1:W2:Y:S02]  /*a160*/  SYNCS.PHASECHK.TRANS64.TRYWAIT P0, [R0+URZ], R3 ;  /* 0x00000003000075a7 */ /* 0x0022a400080011ff */
[----:B--2---:R-:W-:Y:S05]  /*a170*/  @!P0 NANOSLEEP.SYNCS 0x989680 ;  /* 0x009896800000895d */ /* 0x004fea0003900000 */
[----:B------:R-:W2:Y:S02]  /*a180*/  @!P0 SYNCS.PHASECHK.TRANS64 P0, [R0+URZ], R3 ;  /* 0x00000003000085a7 */ /* 0x000ea400080010ff */
[----:B--2---:R-:W-:Y:S05]  /*a190*/  @!P0 BRA `(.L_x_176) ;  /* 0xfffffffc00f08947 */ /* 0x004fea000383ffff */
[----:B------:R-:W-:Y:S05]  /*a1a0*/  BRA `(.L_x_177) ;  /* 0xffffff8c00087947 */ /* 0x000fea000383ffff */
.L_x_53:
[----:B----4-:R-:W-:-:S07]  /*a1b0*/  MOV R0, UR5 ;  /* 0x0000000500007c02 */ /* 0x010fce0008000f00 */
.L_x_178:
[----:B-1----:R1:W2:Y:S02]  /*a1c0*/  SYNCS.PHASECHK.TRANS64.TRYWAIT P0, [R0+URZ], R3 ;  /* 0x00000003000075a7 */ /* 0x0022a400080011ff */
[----:B--2---:R-:W-:Y:S05]  /*a1d0*/  @!P0 NANOSLEEP.SYNCS 0x989680 ;  /* 0x009896800000895d */ /* 0x004fea0003900000 */
[----:B------:R-:W2:Y:S02]  /*a1e0*/  @!P0 SYNCS.PHASECHK.TRANS64 P0, [R0+URZ], R3 ;  /* 0x00000003000085a7 */ /* 0x000ea400080010ff */
[----:B--2---:R-:W-:Y:S05]  /*a1f0*/  @!P0 BRA `(.L_x_178) ;  /* 0xfffffffc00f08947 */ /* 0x004fea000383ffff */
[----:B------:R-:W-:Y:S05]  /*a200*/  BRA `(.L_x_179) ;  /* 0xffffff8c00147947 */ /* 0x000fea000383ffff */
.L_x_54:
[----:B----4-:R-:W-:-:S07]  /*a210*/  MOV R0, UR5 ;  /* 0x0000000500007c02 */ /* 0x010fce0008000f00 */
.L_x_180:
[----:B-1----:R1:W2:Y:S02]  /*a220*/  SYNCS.PHASECHK.TRANS64.TRYWAIT P0, [R0+URZ], R3 ;  /* 0x00000003000075a7 */ /* 0x0022a400080011ff */
[----:B--2---:R-:W-:Y:S05]  /*a230*/  @!P0 NANOSLEEP.SYNCS 0x989680 ;  /* 0x009896800000895d */ /* 0x004fea0003900000 */
[----:B------:R-:W2:Y:S02]  /*a240*/  @!P0 SYNCS.PHASECHK.TRANS64 P0, [R0+URZ], R3 ;  /* 0x00000003000085a7 */ /* 0x000ea400080010ff */
[----:B--2---:R-:W-:Y:S05]  /*a250*/  @!P0 BRA `(.L_x_180) ;  /* 0xfffffffc00f08947 */ /* 0x004fea000383ffff */
[----:B------:R-:W-:Y:S05]  /*a260*/  BRA `(.L_x_181) ;  /* 0xffffff8c00207947 */ /* 0x000fea000383ffff */
.L_x_55:
[----:B----4-:R-:W-:-:S07]  /*a270*/  MOV R0, UR5 ;  /* 0x0000000500007c02 */ /* 0x010fce0008000f00 */
.L_x_182:
[----:B-1----:R1:W2:Y:S02]  /*a280*/  SYNCS.PHASECHK.TRANS64.TRYWAIT P0, [R0+URZ], R3 ;  /* 0x00000003000075a7 */ /* 0x0022a400080011ff */
[----:B--2---:R-:W-:Y:S05]  /*a290*/  @!P0 NANOSLEEP.SYNCS 0x989680 ;  /* 0x009896800000895d */ /* 0x004fea0003900000 */
[----:B------:R-:W2:Y:S02]  /*a2a0*/  @!P0 SYNCS.PHASECHK.TRANS64 P0, [R0+URZ], R3 ;  /* 0x00000003000085a7 */ /* 0x000ea400080010ff */
[----:B--2---:R-:W-:Y:S05]  /*a2b0*/  @!P0 BRA `(.L_x_182) ;  /* 0xfffffffc00f08947 */ /* 0x004fea000383ffff */
[----:B------:R-:W-:Y:S05]  /*a2c0*/  BRA `(.L_x_183) ;  /* 0xffffff8c002c7947 */ /* 0x000fea000383ffff */
.L_x_58:
[----:B-1----:R1:W2:Y:S02]  /*a2d0*/  SYNCS.PHASECHK.TRANS64.TRYWAIT P0, [R0+URZ+0x1f0], R5 ;  /* 0x0001f005000075a7 */ /* 0x0022a400080011ff */
[----:B--2---:R-:W-:Y:S05]  /*a2e0*/  @!P0 NANOSLEEP.SYNCS 0x989680 ;  /* 0x009896800000895d */ /* 0x004fea0003900000 */
[----:B------:R-:W2:Y:S02]  /*a2f0*/  @!P0 SYNCS.PHASECHK.TRANS64 P0, [R0+URZ+0x1f0], R5 ;  /* 0x0001f005000085a7 */ /* 0x000ea400080010ff */
[----:B--2---:R-:W-:Y:S05]  /*a300*/  @!P0 BRA `(.L_x_58) ;  /* 0xfffffffc00f08947 */ /* 0x004fea000383ffff */
[----:B------:R-:W-:Y:S05]  /*a310*/  BRA `(.L_x_184) ;  /* 0xffffff8c00887947 */ /* 0x000fea000383ffff */
.L_x_59:
[----:B------:R-:W-:-:S07]  /*a320*/  MOV R0, UR5 ;  /* 0x0000000500007c02 */ /* 0x000fce0008000f00 */
.L_x_185:
[----:B-1----:R1:W2:Y:S02]  /*a330*/  SYNCS.PHASECHK.TRANS64.TRYWAIT P0, [R0+URZ+0x1a0], R5 ;  /* 0x0001a005000075a7 */ /* 0x0022a400080011ff */
[----:B--2---:R-:W-:Y:S05]  /*a340*/  @!P0 NANOSLEEP.SYNCS 0x989680 ;  /* 0x009896800000895d */ /* 0x004fea0003900000 */
[----:B------:R-:W2:Y:S02]  /*a350*/  @!P0 SYNCS.PHASECHK.TRANS64 P0, [R0+URZ+0x1a0], R5 ;  /* 0x0001a005000085a7 */ /* 0x000ea400080010ff */
[----:B--2---:R-:W-:Y:S05]  /*a360*/  @!P0 BRA `(.L_x_185) ;  /* 0xfffffffc00f08947 */ /* 0x004fea000383ffff */
[----:B------:R-:W-:Y:S05]  /*a370*/  BRA `(.L_x_186) ;  /* 0xffffff8c00987947 */ /* 0x000fea000383ffff */
.L_x_60:
[----:B-1----:R1:W2:Y:S02]  /*a380*/  SYNCS.PHASECHK.TRANS64.TRYWAIT P1, [R0+URZ+0x190], R5 ;  /* 0x00019005000075a7 */ /* 0x0022a400080211ff */
[----:B--2---:R-:W-:Y:S05]  /*a390*/  @!P1 NANOSLEEP.SYNCS 0x989680 ;  /* 0x009896800000995d */ /* 0x004fea0003900000 */
[----:B------:R-:W2:Y:S02]  /*a3a0*/  @!P1 SYNCS.PHASECHK.TRANS64 P1, [R0+URZ+0x190], R5 ;  /* 0x00019005000095a7 */ /* 0x000ea400080210ff */
[----:B--2---:R-:W-:Y:S05]  /*a3b0*/  @!P1 BRA `(.L_x_60) ;  /* 0xfffffffc00f09947 */ /* 0x004fea000383ffff */
[----:B------:R-:W-:Y:S05]  /*a3c0*/  BRA `(.L_x_187) ;  /* 0xffffff8c00c87947 */ /* 0x000fea000383ffff */
.L_x_63:
[----:B------:R-:W-:-:S07]  /*a3d0*/  MOV R0, UR5 ;  /* 0x0000000500007c02 */ /* 0x000fce0008000f00 */
.L_x_188:
[----:B-1----:R1:W2:Y:S02]  /*a3e0*/  SYNCS.PHASECHK.TRANS64.TRYWAIT P0, [R0+URZ+0x1a0], R3 ;  /* 0x0001a003000075a7 */ /* 0x0022a400080011ff */
[----:B--2---:R-:W-:Y:S05]  /*a3f0*/  @!P0 NANOSLEEP.SYNCS 0x989680 ;  /* 0x009896800000895d */ /* 0x004fea0003900000 */
[----:B------:R-:W2:Y:S02]  /*a400*/  @!P0 SYNCS.PHASECHK.TRANS64 P0, [R0+URZ+0x1a0], R3 ;  /* 0x0001a003000085a7 */ /* 0x000ea400080010ff */
[----:B--2---:R-:W-:Y:S05]  /*a410*/  @!P0 BRA `(.L_x_188) ;  /* 0xfffffffc00f08947 */ /* 0x004fea000383ffff */
[----:B------:R-:W-:Y:S05]  /*a420*/  BRA `(.L_x_62) ;  /* 0xffffff90001c7947 */ /* 0x000fea000383ffff */
.L_x_70:
[----:B-1----:R1:W2:Y:S02]  /*a430*/  SYNCS.PHASECHK.TRANS64.TRYWAIT P1, [R0+URZ+0x190], R5 ;  /* 0x00019005000075a7 */ /* 0x0022a400080211ff */
[----:B--2---:R-:W-:Y:S05]  /*a440*/  @!P1 NANOSLEEP.SYNCS 0x989680 ;  /* 0x009896800000995d */ /* 0x004fea0003900000 */
[----:B------:R-:W2:Y:S02]  /*a450*/  @!P1 SYNCS.PHASECHK.TRANS64 P1, [R0+URZ+0x190], R5 ;  /* 0x00019005000095a7 */ /* 0x000ea400080210ff */
[----:B--2---:R-:W-:Y:S05]  /*a460*/  @!P1 BRA `(.L_x_70) ;  /* 0xfffffffc00f09947 */ /* 0x004fea000383ffff */
[----:B------:R-:W-:Y:S05]  /*a470*/  BRA `(.L_x_189) ;  /* 0xffffff9400747947 */ /* 0x000fea000383ffff */
.L_x_71:
[----:B------:R-:W-:-:S07]  /*a480*/  MOV R3, UR9 ;  /* 0x0000000900037c02 */ /* 0x000fce0008000f00 */
.L_x_190:
[----:B-1----:R1:W2:Y:S02]  /*a490*/  SYNCS.PHASECHK.TRANS64.TRYWAIT P0, [R3+URZ+0x1d0], R0 ;  /* 0x0001d000030075a7 */ /* 0x0022a400080011ff */
[----:B--2---:R-:W-:Y:S05]  /*a4a0*/  @!P0 NANOSLEEP.SYNCS 0x989680 ;  /* 0x009896800000895d */ /* 0x004fea0003900000 */
[----:B------:R-:W2:Y:S02]  /*a4b0*/  @!P0 SYNCS.PHASECHK.TRANS64 P0, [R3+URZ+0x1d0], R0 ;  /* 0x0001d000030085a7 */ /* 0x000ea400080010ff */
[----:B--2---:R-:W-:Y:S05]  /*a4c0*/  @!P0 BRA `(.L_x_190) ;  /* 0xfffffffc00f08947 */ /* 0x004fea000383ffff */
[----:B------:R-:W-:Y:S05]  /*a4d0*/  BRA `(.L_x_191) ;  /* 0xffffff9400a87947 */ /* 0x000fea000383ffff */
.L_x_74:
[----:B------:R-:W-:Y:S07]  /*a4e0*/  MOV R0, UR7 ;  /* 0x0000000700007c02 */ /* 0x000fee0008000f00 */
.L_x_192:
[----:B-1----:R1:W2:Y:S02]  /*a4f0*/  SYNCS.PHASECHK.TRANS64.TRYWAIT P0, [R0+URZ], R3 ;  /* 0x00000003000075a7 */ /* 0x0022a400080011ff */
[----:B--2---:R-:W-:Y:S05]  /*a500*/  @!P0 NANOSLEEP.SYNCS 0x989680 ;  /* 0x009896800000895d */ /* 0x004fea0003900000 */
[----:B------:R-:W2:Y:S02]  /*a510*/  @!P0 SYNCS.PHASECHK.TRANS64 P0, [R0+URZ], R3 ;  /* 0x00000003000085a7 */ /* 0x000ea400080010ff */
[----:B--2---:R-:W-:Y:S05]  /*a520*/  @!P0 BRA `(.L_x_192) ;  /* 0xfffffffc00f08947 */ /* 0x004fea000383ffff */
[----:B------:R-:W-:Y:S05]  /*a530*/  BRA `(.L_x_73) ;  /* 0xffffff9400e07947 */ /* 0x000fea000383ffff */
.L_x_77:
[----:B------:R-:W-:-:S07]  /*a540*/  MOV R0, UR5 ;  /* 0x0000000500007c02 */ /* 0x000fce0008000f00 */
.L_x_193:
[----:B--2---:R2:W3:Y:S02]  /*a550*/  SYNCS.PHASECHK.TRANS64.TRYWAIT P0, [R0+URZ], R3 ;  /* 0x00000003000075a7 */ /* 0x0044e400080011ff */
[----:B---3--:R-:W-:Y:S05]  /*a560*/  @!P0 NANOSLEEP.SYNCS 0x989680 ;  /* 0x009896800000895d */ /* 0x008fea0003900000 */
[----:B------:R-:W3:Y:S02]  /*a570*/  @!P0 SYNCS.PHASECHK.TRANS64 P0, [R0+URZ], R3 ;  /* 0x00000003000085a7 */ /* 0x000ee400080010ff */
[----:B---3--:R-:W-:Y:S05]  /*a580*/  @!P0 BRA `(.L_x_193) ;  /* 0xfffffffc00f08947 */ /* 0x008fea000383ffff */
[----:B------:R-:W-:Y:S05]  /*a590*/  BRA `(.L_x_194) ;  /* 0xffffff9800807947 */ /* 0x000fea000383ffff */
.L_x_78:
[----:B------:R-:W-:-:S07]  /*a5a0*/  MOV R0, UR5 ;  /* 0x0000000500007c02 */ /* 0x000fce0008000f00 */
.L_x_195:
[----:B--2---:R2:W3:Y:S02]  /*a5b0*/  SYNCS.PHASECHK.TRANS64.TRYWAIT P0, [R0+URZ], R3 ;  /* 0x00000003000075a7 */ /* 0x0044e400080011ff */
[----:B---3--:R-:W-:Y:S05]  /*a5c0*/  @!P0 NANOSLEEP.SYNCS 0x989680 ;  /* 0x009896800000895d */ /* 0x008fea0003900000 */
[----:B------:R-:W3:Y:S02]  /*a5d0*/  @!P0 SYNCS.PHASECHK.TRANS64 P0, [R0+URZ], R3 ;  /* 0x00000003000085a7 */ /* 0x000ee400080010ff */
[----:B---3--:R-:W-:Y:S05]  /*a5e0*/  @!P0 BRA `(.L_x_195) ;  /* 0xfffffffc00f08947 */ /* 0x008fea000383ffff */
[----:B------:R-:W-:Y:S05]  /*a5f0*/  BRA `(.L_x_196) ;  /* 0xffffff98008c7947 */ /* 0x000fea000383ffff */
.L_x_79:
[----:B------:R-:W-:-:S07]  /*a600*/  MOV R0, UR5 ;  /* 0x0000000500007c02 */ /* 0x000fce0008000f00 */
.L_x_197:
[----:B--2---:R2:W3:Y:S02]  /*a610*/  SYNCS.PHASECHK.TRANS64.TRYWAIT P0, [R0+URZ], R3 ;  /* 0x00000003000075a7 */ /* 0x0044e400080011ff */
[----:B---3--:R-:W-:Y:S05]  /*a620*/  @!P0 NANOSLEEP.SYNCS 0x989680 ;  /* 0x009896800000895d */ /* 0x008fea0003900000 */
[----:B------:R-:W3:Y:S02]  /*a630*/  @!P0 SYNCS.PHASECHK.TRANS64 P0, [R0+URZ], R3 ;  /* 0x00000003000085a7 */ /* 0x000ee400080010ff */
[----:B---3--:R-:W-:Y:S05]  /*a640*/  @!P0 BRA `(.L_x_197) ;  /* 0xfffffffc00f08947 */ /* 0x008fea000383ffff */
[----:B------:R-:W-:Y:S05]  /*a650*/  BRA `(.L_x_198) ;  /* 0xffffff9800987947 */ /* 0x000fea000383ffff */
.L_x_80:
[----:B------:R-:W-:-:S07]  /*a660*/  MOV R0, UR7 ;  /* 0x0000000700007c02 */ /* 0x000fce0008000f00 */
.L_x_199:
[----:B--2---:R2:W3:Y:S02]  /*a670*/  SYNCS.PHASECHK.TRANS64.TRYWAIT P0, [R0+URZ], R3 ;  /* 0x00000003000075a7 */ /* 0x0044e400080011ff */
[----:B---3--:R-:W-:Y:S05]  /*a680*/  @!P0 NANOSLEEP.SYNCS 0x989680 ;  /* 0x009896800000895d */ /* 0x008fea0003900000 */
[----:B------:R-:W3:Y:S02]  /*a690*/  @!P0 SYNCS.PHASECHK.TRANS64 P0, [R0+URZ], R3 ;  /* 0x00000003000085a7 */ /* 0x000ee400080010ff */
[----:B---3--:R-:W-:Y:S05]  /*a6a0*/  @!P0 BRA `(.L_x_199) ;  /* 0xfffffffc00f08947 */ /* 0x008fea000383ffff */
[----:B------:R-:W-:Y:S05]  /*a6b0*/  BRA `(.L_x_200) ;  /* 0xffffff9800a47947 */ /* 0x000fea000383ffff */
.L_x_85:
[----:B--2---:R2:W3:Y:S02]  /*a6c0*/  SYNCS.PHASECHK.TRANS64.TRYWAIT P0, [R0+URZ+0x190], R3 ;  /* 0x00019003000075a7 */ /* 0x0044e400080011ff */
[----:B---3--:R-:W-:Y:S05]  /*a6d0*/  @!P0 NANOSLEEP.SYNCS 0x989680 ;  /* 0x009896800000895d */ /* 0x008fea0003900000 */
[----:B------:R-:W3:Y:S02]  /*a6e0*/  @!P0 SYNCS.PHASECHK.TRANS64 P0, [R0+URZ+0x190], R3 ;  /* 0x00019003000085a7 */ /* 0x000ee400080010ff */
[----:B---3--:R-:W-:Y:S05]  /*a6f0*/  @!P0 BRA `(.L_x_85) ;  /* 0xfffffffc00f08947 */ /* 0x008fea000383ffff */
[----:B------:R-:W-:Y:S05]  /*a700*/  BRA `(.L_x_201) ;  /* 0xffffff9c00b07947 */ /* 0x000fea000383ffff */
.L_x_88:
[----:B------:R-:W-:Y:S07]  /*a710*/  MOV R0, UR7 ;  /* 0x0000000700007c02 */ /* 0x000fee0008000f00 */
.L_x_202:
[----:B--2---:R2:W3:Y:S02]  /*a720*/  SYNCS.PHASECHK.TRANS64.TRYWAIT P0, [R0+URZ+0x188], R3 ;  /* 0x00018803000075a7 */ /* 0x0044e400080011ff */
[----:B---3--:R-:W-:Y:S05]  /*a730*/  @!P0 NANOSLEEP.SYNCS 0x989680 ;  /* 0x009896800000895d */ /* 0x008fea0003900000 */
[----:B------:R-:W3:Y:S02]  /*a740*/  @!P0 SYNCS.PHASECHK.TRANS64 P0, [R0+URZ+0x188], R3 ;  /* 0x00018803000085a7 */ /* 0x000ee400080010ff */
[----:B---3--:R-:W-:Y:S05]  /*a750*/  @!P0 BRA `(.L_x_202) ;  /* 0xfffffffc00f08947 */ /* 0x008fea000383ffff */
[----:B------:R-:W-:Y:S05]  /*a760*/  BRA `(.L_x_87) ;  /* 0xffffffa000907947 */ /* 0x000fea000383ffff */
.L_x_91:
[----:B------:R-:W-:Y:S07]  /*a770*/  MOV R3, UR7 ;  /* 0x0000000700037c02 */ /* 0x000fee0008000f00 */
.L_x_203:
[----:B-1----:R1:W2:Y:S02]  /*a780*/  SYNCS.PHASECHK.TRANS64.TRYWAIT P0, [R3+URZ+0x160], R12 ;  /* 0x0001600c030075a7 */ /* 0x0022a400080011ff */
[----:B--2---:R-:W-:Y:S05]  /*a790*/  @!P0 NANOSLEEP.SYNCS 0x989680 ;  /* 0x009896800000895d */ /* 0x004fea0003900000 */
[----:B------:R-:W2:Y:S02]  /*a7a0*/  @!P0 SYNCS.PHASECHK.TRANS64 P0, [R3+URZ+0x160], R12 ;  /* 0x0001600c030085a7 */ /* 0x000ea400080010ff */
[----:B--2---:R-:W-:Y:S05]  /*a7b0*/  @!P0 BRA `(.L_x_203) ;  /* 0xfffffffc00f08947 */ /* 0x004fea000383ffff */
[----:B------:R-:W-:Y:S05]  /*a7c0*/  BRA `(.L_x_204) ;  /* 0xffffffa400087947 */ /* 0x000fea000383ffff */
.L_x_92:
[----:B-1----:R-:W-:Y:S07]  /*a7d0*/  MOV R3, UR7 ;  /* 0x0000000700037c02 */ /* 0x002fee0008000f00 */
.L_x_205:
[----:B-1----:R1:W2:Y:S02]  /*a7e0*/  SYNCS.PHASECHK.TRANS64.TRYWAIT P0, [R3+URZ+0x168], R12 ;  /* 0x0001680c030075a7 */ /* 0x0022a400080011ff */
[----:B--2---:R-:W-:Y:S05]  /*a7f0*/  @!P0 NANOSLEEP.SYNCS 0x989680 ;  /* 0x009896800000895d */ /* 0x004fea0003900000 */
[----:B------:R-:W2:Y:S02]  /*a800*/  @!P0 SYNCS.PHASECHK.TRANS64 P0, [R3+URZ+0x168], R12 ;  /* 0x0001680c030085a7 */ /* 0x000ea400080010ff */
[----:B--2---:R-:W-:Y:S05]  /*a810*/  @!P0 BRA `(.L_x_205) ;  /* 0xfffffffc00f08947 */ /* 0x004fea000383ffff */
[----:B------:R-:W-:Y:S05]  /*a820*/  BRA `(.L_x_206) ;  /* 0xffffffa400447947 */ /* 0x000fea000383ffff */
.L_x_93:
[----:B-1----:R-:W-:Y:S07]  /*a830*/  MOV R3, UR7 ;  /* 0x0000000700037c02 */ /* 0x002fee0008000f00 */
.L_x_207:
[----:B-1----:R1:W2:Y:S02]  /*a840*/  SYNCS.PHASECHK.TRANS64.TRYWAIT P0, [R3+URZ+0x170], R12 ;  /* 0x0001700c030075a7 */ /* 0x0022a400080011ff */
[----:B--2---:R-:W-:Y:S05]  /*a850*/  @!P0 NANOSLEEP.SYNCS 0x989680 ;  /* 0x009896800000895d */ /* 0x004fea0003900000 */
[----:B------:R-:W2:Y:S02]  /*a860*/  @!P0 SYNCS.PHASECHK.TRANS64 P0, [R3+URZ+0x170], R12 ;  /* 0x0001700c030085a7 */ /* 0x000ea400080010ff */
[----:B--2---:R-:W-:Y:S05]  /*a870*/  @!P0 BRA `(.L_x_207) ;  /* 0xfffffffc00f08947 */ /* 0x004fea000383ffff */
[----:B------:R-:W-:Y:S05]  /*a880*/  BRA `(.L_x_208) ;  /* 0xffffffa4008c7947 */ /* 0x000fea000383ffff */
.L_x_94:
[----:B------:R-:W-:Y:S07]  /*a890*/  MOV R3, UR7 ;  /* 0x0000000700037c02 */ /* 0x000fee0008000f00 */
.L_x_209:
[----:B-1----:R1:W2:Y:S02]  /*a8a0*/  SYNCS.PHASECHK.TRANS64.TRYWAIT P0, [R3+URZ+0x178], R12 ;  /* 0x0001780c030075a7 */ /* 0x0022a400080011ff */
[----:B--2---:R-:W-:Y:S05]  /*a8b0*/  @!P0 NANOSLEEP.SYNCS 0x989680 ;  /* 0x009896800000895d */ /* 0x004fea0003900000 */
[----:B------:R-:W2:Y:S02]  /*a8c0*/  @!P0 SYNCS.PHASECHK.TRANS64 P0, [R3+URZ+0x178], R12 ;  /* 0x0001780c030085a7 */ /* 0x000ea400080010ff */
[----:B--2---:R-:W-:Y:S05]  /*a8d0*/  @!P0 BRA `(.L_x_209) ;  /* 0xfffffffc00f08947 */ /* 0x004fea000383ffff */
[----:B------:R-:W-:Y:S05]  /*a8e0*/  BRA `(.L_x_210) ;  /* 0xffffffa800147947 */ /* 0x000fea000383ffff */
.L_x_96:
[----:B------:R-:W-:-:S07]  /*a8f0*/  MOV R0, UR7 ;  /* 0x0000000700007c02 */ /* 0x000fce0008000f00 */
.L_x_211:
[----:B-1----:R1:W3:Y:S02]  /*a900*/  SYNCS.PHASECHK.TRANS64.TRYWAIT P0, [R0+URZ+0x160], R3 ;  /* 0x00016003000075a7 */ /* 0x0022e400080011ff */
[----:B---3--:R-:W-:Y:S05]  /*a910*/  @!P0 NANOSLEEP.SYNCS 0x989680 ;  /* 0x009896800000895d */ /* 0x008fea0003900000 */
[----:B------:R-:W3:Y:S02]  /*a920*/  @!P0 SYNCS.PHASECHK.TRANS64 P0, [R0+URZ+0x160], R3 ;  /* 0x00016003000085a7 */ /* 0x000ee400080010ff */
[----:B---3--:R-:W-:Y:S05]  /*a930*/  @!P0 BRA `(.L_x_211) ;  /* 0xfffffffc00f08947 */ /* 0x008fea000383ffff */
[----:B------:R-:W-:Y:S05]  /*a940*/  BRA `(.L_x_212) ;  /* 0xffffffa800847947 */ /* 0x000fea000383ffff */
.L_x_97:
[----:B-1----:R-:W-:-:S07]  /*a950*/  MOV R0, UR7 ;  /* 0x0000000700007c02 */ /* 0x002fce0008000f00 */
.L_x_213:
[----:B-1----:R1:W3:Y:S02]  /*a960*/  SYNCS.PHASECHK.TRANS64.TRYWAIT P0, [R0+URZ+0x168], R3 ;  /* 0x00016803000075a7 */ /* 0x0022e400080011ff */
[----:B---3--:R-:W-:Y:S05]  /*a970*/  @!P0 NANOSLEEP.SYNCS 0x989680 ;  /* 0x009896800000895d */ /* 0x008fea0003900000 */
[----:B------:R-:W3:Y:S02]  /*a980*/  @!P0 SYNCS.PHASECHK.TRANS64 P0, [R0+URZ+0x168], R3 ;  /* 0x00016803000085a7 */ /* 0x000ee400080010ff */
[----:B---3--:R-:W-:Y:S05]  /*a990*/  @!P0 BRA `(.L_x_213) ;  /* 0xfffffffc00f08947 */ /* 0x008fea000383ffff */
[----:B------:R-:W-:Y:S05]  /*a9a0*/  BRA `(.L_x_214) ;  /* 0xffffffa800747947 */ /* 0x000fea000383ffff */
.L_x_98:
[----:B-1----:R-:W-:-:S07]  /*a9b0*/  MOV R0, UR7 ;  /* 0x0000000700007c02 */ /* 0x002fce0008000f00 */
.L_x_215:
[----:B-1----:R1:W3:Y:S02]  /*a9c0*/  SYNCS.PHASECHK.TRANS64.TRYWAIT P0, [R0+URZ+0x170], R3 ;  /* 0x00017003000075a7 */ /* 0x0022e400080011ff */
[----:B---3--:R-:W-:Y:S05]  /*a9d0*/  @!P0 NANOSLEEP.SYNCS 0x989680 ;  /* 0x009896800000895d */ /* 0x008fea0003900000 */
[----:B------:R-:W3:Y:S02]  /*a9e0*/  @!P0 SYNCS.PHASECHK.TRANS64 P0, [R0+URZ+0x170], R3 ;  /* 0x00017003000085a7 */ /* 0x000ee400080010ff */
[----:B---3--:R-:W-:Y:S05]  /*a9f0*/  @!P0 BRA `(.L_x_215) ;  /* 0xfffffffc00f08947 */ /* 0x008fea000383ffff */
[----:B------:R-:W-:Y:S05]  /*aa00*/  BRA `(.L_x_216) ;  /* 0xffffffa800647947 */ /* 0x000fea000383ffff */
.L_x_100:
[----:B--2---:R2:W4:Y:S02]  /*aa10*/  SYNCS.PHASECHK.TRANS64.TRYWAIT P0, [R0+URZ+0x190], R3 ;  /* 0x00019003000075a7 */ /* 0x00452400080011ff */
[----:B----4-:R-:W-:Y:S05]  /*aa20*/  @!P0 NANOSLEEP.SYNCS 0x989680 ;  /* 0x009896800000895d */ /* 0x010fea0003900000 */
[----:B------:R-:W4:Y:S02]  /*aa30*/  @!P0 SYNCS.PHASECHK.TRANS64 P0, [R0+URZ+0x190], R3 ;  /* 0x00019003000085a7 */ /* 0x000f2400080010ff */
[----:B----4-:R-:W-:Y:S05]  /*aa40*/  @!P0 BRA `(.L_x_100) ;  /* 0xfffffffc00f08947 */ /* 0x010fea000383ffff */
[----:B------:R-:W-:Y:S05]  /*aa50*/  BRA `(.L_x_217) ;  /* 0xffffffac00347947 */ /* 0x000fea000383ffff */
.L_x_111:
[----:B-1----:R1:W3:Y:S02]  /*aa60*/  SYNCS.PHASECHK.TRANS64.TRYWAIT P1, [R0+URZ+0x140], R3 ;  /* 0x00014003000075a7 */ /* 0x0022e400080211ff */
[----:B---3--:R-:W-:Y:S05]  /*aa70*/  @!P1 NANOSLEEP.SYNCS 0x989680 ;  /* 0x009896800000995d */ /* 0x008fea0003900000 */
[----:B------:R-:W3:Y:S02]  /*aa80*/  @!P1 SYNCS.PHASECHK.TRANS64 P1, [R0+URZ+0x140], R3 ;  /* 0x00014003000095a7 */ /* 0x000ee400080210ff */
[----:B---3--:R-:W-:Y:S05]  /*aa90*/  @!P1 BRA `(.L_x_111) ;  /* 0xfffffffc00f09947 */ /* 0x008fea000383ffff */
[----:B------:R-:W-:Y:S05]  /*aaa0*/  BRA `(.L_x_110) ;  /* 0xffffffb8004c7947 */ /* 0x000fea000383ffff */
.L_x_113:
[----:B---3--:R3:W4:Y:S02]  /*aab0*/  SYNCS.PHASECHK.TRANS64.TRYWAIT P0, [R108+URZ+0x1b0], R7 ;  /* 0x0001b0076c0075a7 */ /* 0x00872400080011ff */
[----:B----4-:R-:W-:Y:S05]  /*aac0*/  @!P0 NANOSLEEP.SYNCS 0x989680 ;  /* 0x009896800000895d */ /* 0x010fea0003900000 */
[----:B------:R-:W4:Y:S02]  /*aad0*/  @!P0 SYNCS.PHASECHK.TRANS64 P0, [R108+URZ+0x1b0], R7 ;  /* 0x0001b0076c0085a7 */ /* 0x000f2400080010ff */
[----:B----4-:R-:W-:Y:S05]  /*aae0*/  @!P0 BRA `(.L_x_113) ;  /* 0xfffffffc00f08947 */ /* 0x010fea000383ffff */
[----:B------:R-:W-:Y:S05]  /*aaf0*/  BRA `(.L_x_112) ;  /* 0xffffffb800a07947 */ /* 0x000fea000383ffff */
.L_x_121:
[----:B--2---:R2:W3:Y:S02]  /*ab00*/  SYNCS.PHASECHK.TRANS64.TRYWAIT P0, [R55+URZ+0x140], R0 ;  /* 0x00014000370075a7 */ /* 0x0044e400080011ff */
[----:B---3--:R-:W-:Y:S05]  /*ab10*/  @!P0 NANOSLEEP.SYNCS 0x989680 ;  /* 0x009896800000895d */ /* 0x008fea0003900000 */
[----:B------:R-:W3:Y:S02]  /*ab20*/  @!P0 SYNCS.PHASECHK.TRANS64 P0, [R55+URZ+0x140], R0 ;  /* 0x00014000370085a7 */ /* 0x000ee400080010ff */
[----:B---3--:R-:W-:Y:S05]  /*ab30*/  @!P0 BRA `(.L_x_121) ;  /* 0xfffffffc00f08947 */ /* 0x008fea000383ffff */
[----:B------:R-:W-:Y:S05]  /*ab40*/  BRA `(.L_x_120) ;  /* 0xffffffc400987947 */ /* 0x000fea000383ffff */
.L_x_129:
[----:B--2---:R2:W3:Y:S02]  /*ab50*/  SYNCS.PHASECHK.TRANS64.TRYWAIT P0, [R73+URZ+0x140], R2 ;  /* 0x00014002490075a7 */ /* 0x0044e400080011ff */
[----:B---3--:R-:W-:Y:S05]  /*ab60*/  @!P0 NANOSLEEP.SYNCS 0x989680 ;  /* 0x009896800000895d */ /* 0x008fea0003900000 */
[----:B------:R-:W3:Y:S02]  /*ab70*/  @!P0 SYNCS.PHASECHK.TRANS64 P0, [R73+URZ+0x140], R2 ;  /* 0x00014002490085a7 */ /* 0x000ee400080010ff */
[----:B---3--:R-:W-:Y:S05]  /*ab80*/  @!P0 BRA `(.L_x_129) ;  /* 0xfffffffc00f08947 */ /* 0x008fea000383ffff */
[----:B------:R-:W-:Y:S05]  /*ab90*/  BRA `(.L_x_128) ;  /* 0xffffffd000d47947 */ /* 0x000fea000383ffff */
.L_x_137:
[----:B--2---:R2:W3:Y:S02]  /*aba0*/  SYNCS.PHASECHK.TRANS64.TRYWAIT P0, [R76+URZ+0x140], R3 ;  /* 0x000140034c0075a7 */ /* 0x0044e400080011ff */
[----:B---3--:R-:W-:Y:S05]  /*abb0*/  @!P0 NANOSLEEP.SYNCS 0x989680 ;  /* 0x009896800000895d */ /* 0x008fea0003900000 */
[----:B------:R-:W3:Y:S02]  /*abc0*/  @!P0 SYNCS.PHASECHK.TRANS64 P0, [R76+URZ+0x140], R3 ;  /* 0x000140034c0085a7 */ /* 0x000ee400080010ff */
[----:B---3--:R-:W-:Y:S05]  /*abd0*/  @!P0 BRA `(.L_x_137) ;  /* 0xfffffffc00f08947 */ /* 0x008fea000383ffff */
[----:B------:R-:W-:Y:S05]  /*abe0*/  BRA `(.L_x_136) ;  /* 0xffffffe0001c7947 */ /* 0x000fea000383ffff */
        .weak           $__internal_0_$__cuda_sm10x_tcgen05_guardrail_trap_col_being_dealloced_not_returned_by_alloc
        .type           $__internal_0_$__cuda_sm10x_tcgen05_guardrail_trap_col_being_dealloced_not_returned_by_alloc,@function
        .size           $__internal_0_$__cuda_sm10x_tcgen05_guardrail_trap_col_being_dealloced_not_returned_by_alloc,($__internal_1_$__cuda_sm10x_tcgen05_guardrail_trap_phase_invalid_during_alloc - $__internal_0_$__cuda_sm10x_tcgen05_guardrail_trap_col_being_dealloced_not_returned_by_alloc)
$__internal_0_$__cuda_sm10x_tcgen05_guardrail_trap_col_being_dealloced_not_returned_by_alloc:
[----:B------:R-:W-:Y:S05]  /*abf0*/  BPT.TRAP 0x1 ;  /* 0x000000040000795c */ /* 0x000fea0000300000 */
[----:B------:R-:W-:-:S04]  /*ac00*/  HFMA2 R3, -RZ, RZ, 0, 0 ;  /* 0x00000000ff037431 */ /* 0x000fc800000001ff */
[----:B------:R-:W-:Y:S05]  /*ac10*/  RET.REL.NODEC R2 `(_ZN7cutlass13device_kernelINS_4gemm6kernel13GemmUniversalIN4cute5tupleIJiiiiEEENS1_10collective13CollectiveMmaINS1_35MainloopSm100TmaUmmaWarpSpecializedILi20ELi2ELi4ENS5_IJNS4_1CILi1EEESB_SB_EEEEENS5_IJNSA_ILi64EEENSA_ILi256EEENSA_ILi32EEEEEEaNS5_IJlSB_lEEEaSI_NS4_8TiledMMAINS4_8MMA_AtomIJNS4_15SM100_MMA_S8_SSIaaiLi64ELi256ELNS4_4UMMA5MajorE0ELSN_0ELNSM_8SaturateE0EEEEEENS4_6LayoutISC_NS5_IJNSA_ILi0EEESS_SS_EEEEENS5_IJNS4_10UnderscoreESV_SV_EEEEENS4_13SM90_TMA_LOADENS4_14ComposedLayoutINS4_7SwizzleILi1ELi4ELi3EEENS4_18smem_ptr_flag_bitsILi8EEENSR_INS5_IJNSA_ILi8EEESG_EEENS5_IJSG_SB_EEEEEEEvNS4_8identityESY_S18_vS19_EENS_8epilogue10collective18CollectiveEpilogueINS1B_23Sm100TmaWarpSpecializedILi4ELi2ELi32ELb0ELb0EEEJSH_NS5_IJNSR_ISE_SB_EES1G_EEEaSI_aSI_NS1B_6fusion15FusionCallbacksIS1F_NS1I_17LinearCombinationIaiaiLNS_15FloatRoundStyleE2EEESH_S1H_JEEENS4_5SM1004TMEM4LOAD26SM100_TMEM_LOAD_16dp32b32xESY_NSZ_INS10_ILi2ELi4ELi3EEES13_NSR_INS5_IJS14_SE_EEENS5_IJSE_SB_EEEEEEENS4_39AutoVectorizingCopyWithAssumedAlignmentILi128EEENS4_14SM90_TMA_STOREES1W_S1Y_S1Y_EEEvvEEEEvNT_6ParamsE) ;  /* 0xffffff5002f87950 */ /* 0x000fea0003c3ffff */
        .weak           $__internal_1_$__cuda_sm10x_tcgen05_guardrail_trap_phase_invalid_during_alloc
        .type           $__internal_1_$__cuda_sm10x_tcgen05_guardrail_trap_phase_invalid_during_alloc,@function
        .size           $__internal_1_$__cuda_sm10x_tcgen05_guardrail_trap_phase_invalid_during_alloc,($__internal_2_$__cuda_sm10x_tcgen05_guardrail_trap_unallocated_columns_being_dealloced - $__internal_1_$__cuda_sm10x_tcgen05_guardrail_trap_phase_invalid_during_alloc)
$__internal_1_$__cuda_sm10x_tcgen05_guardrail_trap_phase_invalid_during_alloc:
[----:B------:R-:W-:Y:S05]  /*ac20*/  BPT.TRAP 0x1 ;  /* 0x000000040000795c */ /* 0x000fea0000300000 */
[----:B------:R-:W-:-:S04]  /*ac30*/  MOV R3, 0x0 ;  /* 0x0000000000037802 */ /* 0x000fc80000000f00 */
[----:B------:R-:W-:Y:S05]  /*ac40*/  RET.REL.NODEC R2 `(_ZN7cutlass13device_kernelINS_4gemm6kernel13GemmUniversalIN4cute5tupleIJiiiiEEENS1_10collective13CollectiveMmaINS1_35MainloopSm100TmaUmmaWarpSpecializedILi20ELi2ELi4ENS5_IJNS4_1CILi1EEESB_SB_EEEEENS5_IJNSA_ILi64EEENSA_ILi256EEENSA_ILi32EEEEEEaNS5_IJlSB_lEEEaSI_NS4_8TiledMMAINS4_8MMA_AtomIJNS4_15SM100_MMA_S8_SSIaaiLi64ELi256ELNS4_4UMMA5MajorE0ELSN_0ELNSM_8SaturateE0EEEEEENS4_6LayoutISC_NS5_IJNSA_ILi0EEESS_SS_EEEEENS5_IJNS4_10UnderscoreESV_SV_EEEEENS4_13SM90_TMA_LOADENS4_14ComposedLayoutINS4_7SwizzleILi1ELi4ELi3EEENS4_18smem_ptr_flag_bitsILi8EEENSR_INS5_IJNSA_ILi8EEESG_EEENS5_IJSG_SB_EEEEEEEvNS4_8identityESY_S18_vS19_EENS_8epilogue10collective18CollectiveEpilogueINS1B_23Sm100TmaWarpSpecializedILi4ELi2ELi32ELb0ELb0EEEJSH_NS5_IJNSR_ISE_SB_EES1G_EEEaSI_aSI_NS1B_6fusion15FusionCallbacksIS1F_NS1I_17LinearCombinationIaiaiLNS_15FloatRoundStyleE2EEESH_S1H_JEEENS4_5SM1004TMEM4LOAD26SM100_TMEM_LOAD_16dp32b32xESY_NSZ_INS10_ILi2ELi4ELi3EEES13_NSR_INS5_IJS14_SE_EEENS5_IJSE_SB_EEEEEEENS4_39AutoVectorizingCopyWithAssumedAlignmentILi128EEENS4_14SM90_TMA_STOREES1W_S1Y_S1Y_EEEvvEEEEvNT_6ParamsE) ;  /* 0xffffff5002ec7950 */ /* 0x000fea0003c3ffff */
        .weak           $__internal_2_$__cuda_sm10x_tcgen05_guardrail_trap_unallocated_columns_being_dealloced
        .type           $__internal_2_$__cuda_sm10x_tcgen05_guardrail_trap_unallocated_columns_being_dealloced,@function
        .size           $__internal_2_$__cuda_sm10x_tcgen05_guardrail_trap_unallocated_columns_being_dealloced,(.L_x_219 - $__internal_2_$__cuda_sm10x_tcgen05_guardrail_trap_unallocated_columns_being_dealloced)
$__internal_2_$__cuda_sm10x_tcgen05_guardrail_trap_unallocated_columns_being_dealloced:
[----:B------:R-:W-:Y:S05]  /*ac50*/  BPT.TRAP 0x1 ;  /* 0x000000040000795c */ /* 0x000fea0000300000 */
[----:B------:R-:W-:-:S04]  /*ac60*/  HFMA2 R3, -RZ, RZ, 0, 0 ;  /* 0x00000000ff037431 */ /* 0x000fc800000001ff */
[----:B------:R-:W-:Y:S05]  /*ac70*/  RET.REL.NODEC R2 `(_ZN7cutlass13device_kernelINS_4gemm6kernel13GemmUniversalIN4cute5tupleIJiiiiEEENS1_10collective13CollectiveMmaINS1_35MainloopSm100TmaUmmaWarpSpecializedILi20ELi2ELi4ENS5_IJNS4_1CILi1EEESB_SB_EEEEENS5_IJNSA_ILi64EEENSA_ILi256EEENSA_ILi32EEEEEEaNS5_IJlSB_lEEEaSI_NS4_8TiledMMAINS4_8MMA_AtomIJNS4_15SM100_MMA_S8_SSIaaiLi64ELi256ELNS4_4UMMA5MajorE0ELSN_0ELNSM_8SaturateE0EEEEEENS4_6LayoutISC_NS5_IJNSA_ILi0EEESS_SS_EEEEENS5_IJNS4_10UnderscoreESV_SV_EEEEENS4_13SM90_TMA_LOADENS4_14ComposedLayoutINS4_7SwizzleILi1ELi4ELi3EEENS4_18smem_ptr_flag_bitsILi8EEENSR_INS5_IJNSA_ILi8EEESG_EEENS5_IJSG_SB_EEEEEEEvNS4_8identityESY_S18_vS19_EENS_8epilogue10collective18CollectiveEpilogueINS1B_23Sm100TmaWarpSpecializedILi4ELi2ELi32ELb0ELb0EEEJSH_NS5_IJNSR_ISE_SB_EES1G_EEEaSI_aSI_NS1B_6fusion15FusionCallbacksIS1F_NS1I_17LinearCombinationIaiaiLNS_15FloatRoundStyleE2EEESH_S1H_JEEENS4_5SM1004TMEM4LOAD26SM100_TMEM_LOAD_16dp32b32xESY_NSZ_INS10_ILi2ELi4ELi3EEES13_NSR_INS5_IJS14_SE_EEENS5_IJSE_SB_EEEEEEENS4_39AutoVectorizingCopyWithAssumedAlignmentILi128EEENS4_14SM90_TMA_STOREES1W_S1Y_S1Y_EEEvvEEEEvNT_6ParamsE) ;  /* 0xffffff5002e07950 */ /* 0x000fea0003c3ffff */
.L_x_218:
[----:B------:R-:W-:-:S00]  /*ac80*/  BRA `(.L_x_218) ;  /* 0xfffffffc00fc7947 */ /* 0x000fc0000383ffff */
[----:B------:R-:W-:-:S00]  /*ac90*/  NOP ;  /* 0x0000000000007918 */ /* 0x000fc00000000000 */
        /* <DEDUP_REMOVED lines=14> */
.L_x_219:


//--------------------- .nv.global.init           --------------------------
	.section	.nv.global.init,"aw",@progbits
.nv.global.init:
	.type		$str$27,@object
	.size		$str$27,($str$28 - $str$27)
$str$27:
        /*0000*/ 	.byte	0x28, 0x61, 0x64, 0x64, 0x72, 0x65, 0x73, 0x73, 0x20, 0x26, 0x20, 0x6d, 0x61, 0x73, 0x6b, 0x29
        /*0010*/ 	.byte	0x20, 0x3d, 0x3d, 0x20, 0x30, 0x00
	.type		$str$28,@object
	.size		$str$28,($str$26 - $str$28)
$str$28:
        /*0016*/ 	.byte	0x2f, 0x74, 0x6d, 0x70, 0x2f, 0x63, 0x75, 0x74, 0x6c, 0x61, 0x73, 0x73, 0x5f, 0x73, 0x77, 0x65
        /*0026*/ 	.byte	0x65, 0x70, 0x5f, 0x73, 0x72, 0x63, 0x2f, 0x69, 0x6e, 0x63, 0x6c, 0x75, 0x64, 0x65, 0x2f, 0x63
        /*0036*/ 	.byte	0x75, 0x74, 0x65, 0x2f, 0x70, 0x6f, 0x69, 0x6e, 0x74, 0x65, 0x72, 0x5f, 0x66, 0x6c, 0x61, 0x67
        /*0046*/ 	.byte	0x67, 0x65, 0x64, 0x2e, 0x68, 0x70, 0x70, 0x00
	.type		$str$26,@object
	.size		$str$26,($str$25 - $str$26)
$str$26:
        /*004e*/ 	.byte	0x2f, 0x74, 0x6d, 0x70, 0x2f, 0x63, 0x75, 0x74, 0x6c, 0x61, 0x73, 0x73, 0x5f, 0x73, 0x77, 0x65
        /*005e*/ 	.byte	0x65, 0x70, 0x5f, 0x73, 0x72, 0x63, 0x2f, 0x69, 0x6e, 0x63, 0x6c, 0x75, 0x64, 0x65, 0x2f, 0x63
        /*006e*/ 	.byte	0x75, 0x74, 0x65, 0x2f, 0x61, 0x74, 0x6f, 0x6d, 0x2f, 0x63, 0x6f, 0x70, 0x79, 0x5f, 0x74, 0x72
        /*007e*/ 	.byte	0x61, 0x69, 0x74, 0x73, 0x5f, 0x73, 0x6d, 0x31, 0x30, 0x30, 0x2e, 0x68, 0x70, 0x70, 0x00
	.type		$str$25,@object
	.size		$str$25,(__unnamed_1 - $str$25)
$str$25:
        /*008d*/ 	.byte	0x28, 0x28, 0x75, 0x69, 0x6e, 0x74, 0x33, 0x32, 0x5f, 0x74, 0x28, 0x74, 0x68, 0x72, 0x65, 0x61
        /*009d*/ 	.byte	0x64, 0x49, 0x64, 0x78, 0x2e, 0x78, 0x29, 0x20, 0x2f, 0x20, 0x33, 0x32, 0x29, 0x20, 0x25, 0x20
        /*00ad*/ 	.byte	0x34, 0x29, 0x20, 0x3d, 0x3d, 0x20, 0x28, 0x28, 0x28, 0x74, 0x6d, 0x65, 0x6d, 0x5f, 0x61, 0x64
        /*00bd*/ 	.byte	0x64, 0x72, 0x20, 0x3e, 0x3e, 0x20, 0x31, 0x36, 0x29, 0x20, 0x2f, 0x20, 0x33, 0x32, 0x29, 0x20
        /*00cd*/ 	.byte	0x25, 0x20, 0x34, 0x29, 0x00
	.type		__unnamed_1,@object
	.size		__unnamed_1,(__unnamed_2 - __unnamed_1)
__unnamed_1:
        /*00d2*/ 	.byte	0x61, 0x75, 0x74, 0x6f, 0x20, 0x63, 0x75, 0x74, 0x65, 0x3a, 0x3a, 0x61, 0x73, 0x5f, 0x70, 0x6f
        /* <DEDUP_REMOVED lines=24> */
        /*0262*/ 	.byte	0x00
	.type		__unnamed_2,@object
	.size		__unnamed_2,(__unnamed_3 - __unnamed_2)
__unnamed_2:
        /* <DEDUP_REMOVED lines=26> */
	.type		__unnamed_3,@object
	.size		__unnamed_3,(.L_3 - __unnamed_3)
__unnamed_3:
        /* <DEDUP_REMOVED lines=41> */
.L_3:


//--------------------- .nv.shared._ZN7cutlass13device_kernelINS_4gemm6kernel13GemmUniversalIN4cute5tupleIJiiiiEEENS1_10collective13CollectiveMmaINS1_35MainloopSm100TmaUmmaWarpSpecializedILi20ELi2ELi4ENS5_IJNS4_1CILi1EEESB_SB_EEEEENS5_IJNSA_ILi64EEENSA_ILi256EEENSA_ILi32EEEEEEaNS5_IJlSB_lEEEaSI_NS4_8TiledMMAINS4_8MMA_AtomIJNS4_15SM100_MMA_S8_SSIaaiLi64ELi256ELNS4_4UMMA5MajorE0ELSN_0ELNSM_8SaturateE0EEEEEENS4_6LayoutISC_NS5_IJNSA_ILi0EEESS_SS_EEEEENS5_IJNS4_10UnderscoreESV_SV_EEEEENS4_13SM90_TMA_LOADENS4_14ComposedLayoutINS4_7SwizzleILi1ELi4ELi3EEENS4_18smem_ptr_flag_bitsILi8EEENSR_INS5_IJNSA_ILi8EEESG_EEENS5_IJSG_SB_EEEEEEEvNS4_8identityESY_S18_vS19_EENS_8epilogue10collective18CollectiveEpilogueINS1B_23Sm100TmaWarpSpecializedILi4ELi2ELi32ELb0ELb0EEEJSH_NS5_IJNSR_ISE_SB_EES1G_EEEaSI_aSI_NS1B_6fusion15FusionCallbacksIS1F_NS1I_17LinearCombinationIaiaiLNS_15FloatRoundStyleE2EEESH_S1H_JEEENS4_5SM1004TMEM4LOAD26SM100_TMEM_LOAD_16dp32b32xESY_NSZ_INS10_ILi2ELi4ELi3EEES13_NSR_INS5_IJS14_SE_EEENS5_IJSE_SB_EEEEEEENS4_39AutoVectorizingCopyWithAssumedAlignmentILi128EEENS4_14SM90_TMA_STOREES1W_S1Y_S1Y_EEEvvEEEEvNT_6ParamsE --------------------------
	.section	.nv.shared._ZN7cutlass13device_kernelINS_4gemm6kernel13GemmUniversalIN4cute5tupleIJiiiiEEENS1_10collective13CollectiveMmaINS1_35MainloopSm100TmaUmmaWarpSpecializedILi20ELi2ELi4ENS5_IJNS4_1CILi1EEESB_SB_EEEEENS5_IJNSA_ILi64EEENSA_ILi256EEENSA_ILi32EEEEEEaNS5_IJlSB_lEEEaSI_NS4_8TiledMMAINS4_8MMA_AtomIJNS4_15SM100_MMA_S8_SSIaaiLi64ELi256ELNS4_4UMMA5MajorE0ELSN_0ELNSM_8SaturateE0EEEEEENS4_6LayoutISC_NS5_IJNSA_ILi0EEESS_SS_EEEEENS5_IJNS4_10UnderscoreESV_SV_EEEEENS4_13SM90_TMA_LOADENS4_14ComposedLayoutINS4_7SwizzleILi1ELi4ELi3EEENS4_18smem_ptr_flag_bitsILi8EEENSR_INS5_IJNSA_ILi8EEESG_EEENS5_IJSG_SB_EEEEEEEvNS4_8identityESY_S18_vS19_EENS_8epilogue10collective18CollectiveEpilogueINS1B_23Sm100TmaWarpSpecializedILi4ELi2ELi32ELb0ELb0EEEJSH_NS5_IJNSR_ISE_SB_EES1G_EEEaSI_aSI_NS1B_6fusion15FusionCallbacksIS1F_NS1I_17LinearCombinationIaiaiLNS_15FloatRoundStyleE2EEESH_S1H_JEEENS4_5SM1004TMEM4LOAD26SM100_TMEM_LOAD_16dp32b32xESY_NSZ_INS10_ILi2ELi4ELi3EEES13_NSR_INS5_IJS14_SE_EEENS5_IJSE_SB_EEEEEEENS4_39AutoVectorizingCopyWithAssumedAlignmentILi128EEENS4_14SM90_TMA_STOREES1W_S1Y_S1Y_EEEvvEEEEvNT_6ParamsE,"aw",@nobits
	.sectionflags	@""
	.align	16
	.zero		1024


//--------------------- .nv.shared.reserved.0     --------------------------
	.section	.nv.shared.reserved.0,"aw",@nobits
	.weak		__nv_reservedSMEM_offset_0_alias
	.size		__nv_reservedSMEM_offset_0_alias, 0, 64
	.other		__nv_reservedSMEM_offset_0_alias,@"STO_CUDA_RESERVED_SHARED STV_DEFAULT"
__nv_reservedSMEM_offset_0_alias:
	.zero		0
.nv.shared.reserved.0:
	.zero		64
	.weak		__nv_reservedSMEM_tcgen05_partition
	.type		__nv_reservedSMEM_tcgen05_partition,@object
	.size		__nv_reservedSMEM_tcgen05_partition,(.L_0 - __nv_reservedSMEM_tcgen05_partition)
__nv_reservedSMEM_tcgen05_partition:
	.zero		32
.L_0:


//--------------------- .nv.global                --------------------------
	.section	.nv.global,"aw",@nobits
.nv.global:
	.type		_ZN39_INTERNAL_235918f5_4_k_cu_b028456c_92334cute1_E,@object
	.size		_ZN39_INTERNAL_235918f5_4_k_cu_b028456c_92334cute1_E,(_ZN39_INTERNAL_235918f5_4_k_cu_b028456c_92334cuda3std3__45__cpo6cbeginE - _ZN39_INTERNAL_235918f5_4_k_cu_b028456c_92334cute1_E)
_ZN39_INTERNAL_235918f5_4_k_cu_b028456c_92334cute1_E:
	.zero		1
	.type		_ZN39_INTERNAL_235918f5_4_k_cu_b028456c_92334cuda3std3__45__cpo6cbeginE,@object
	.size		_ZN39_INTERNAL_235918f5_4_k_cu_b028456c_92334cuda3std3__45__cpo6cbeginE,(_ZN39_INTERNAL_235918f5_4_k_cu_b028456c_92334cuda3std3__48in_placeE - _ZN39_INTERNAL_235918f5_4_k_cu_b028456c_92334cuda3std3__45__cpo6cbeginE)
_ZN39_INTERNAL_235918f5_4_k_cu_b028456c_92334cuda3std3__45__cpo6cbeginE:
	.zero		1
	.type		_ZN39_INTERNAL_235918f5_4_k_cu_b028456c_92334cuda3std3__48in_placeE,@object
	.size		_ZN39_INTERNAL_235918f5_4_k_cu_b028456c_92334cuda3std3__48in_placeE,(_ZN39_INTERNAL_235918f5_4_k_cu_b028456c_92334cuda3std6ranges3__45__cpo9iter_moveE - _ZN39_INTERNAL_235918f5_4_k_cu_b028456c_92334cuda3std3__48in_placeE)
_ZN39_INTERNAL_235918f5_4_k_cu_b028456c_92334cuda3std3__48in_placeE:
	.zero		1
	.type		_ZN39_INTERNAL_235918f5_4_k_cu_b028456c_92334cuda3std6ranges3__45__cpo9iter_moveE,@object
	.size		_ZN39_INTERNAL_235918f5_4_k_cu_b028456c_92334cuda3std6ranges3__45__cpo9iter_moveE,(_ZN39_INTERNAL_235918f5_4_k_cu_b028456c_92334cuda3std3__45__cpo5beginE - _ZN39_INTERNAL_235918f5_4_k_cu_b028456c_92334cuda3std6ranges3__45__cpo9iter_moveE)
_ZN39_INTERNAL_235918f5_4_k_cu_b028456c_92334cuda3std6ranges3__45__cpo9iter_moveE:
	.zero		1
	.type		_ZN39_INTERNAL_235918f5_4_k_cu_b028456c_92334cuda3std3__45__cpo5beginE,@object
	.size		_ZN39_INTERNAL_235918f5_4_k_cu_b028456c_92334cuda3std3__45__cpo5beginE,(_ZN39_INTERNAL_235918f5_4_k_cu_b028456c_92334cuda3std3__441_GLOBAL__N__235918f5_4_k_cu_b028456c_92336ignoreE - _ZN39_INTERNAL_235918f5_4_k_cu_b028456c_92334cuda3std3__45__cpo5beginE)
_ZN39_INTERNAL_235918f5_4_k_cu_b028456c_92334cuda3std3__45__cpo5beginE:
	.zero		1
	.type		_ZN39_INTERNAL_235918f5_4_k_cu_b028456c_92334cuda3std3__441_GLOBAL__N__235918f5_4_k_cu_b028456c_92336ignoreE,@object
	.size		_ZN39_INTERNAL_235918f5_4_k_cu_b028456c_92334cuda3std3__441_GLOBAL__N__235918f5_4_k_cu_b028456c_92336ignoreE,(_ZN39_INTERNAL_235918f5_4_k_cu_b028456c_92334cute7productE - _ZN39_INTERNAL_235918f5_4_k_cu_b028456c_92334cuda3std3__441_GLOBAL__N__235918f5_4_k_cu_b028456c_92336ignoreE)
_ZN39_INTERNAL_235918f5_4_k_cu_b028456c_92334cuda3std3__441_GLOBAL__N__235918f5_4_k_cu_b028456c_92336ignoreE:
	.zero		1
	.type		_ZN39_INTERNAL_235918f5_4_k_cu_b028456c_92334cute7productE,@object
	.size		_ZN39_INTERNAL_235918f5_4_k_cu_b028456c_92334cute7productE,(_ZN39_INTERNAL_235918f5_4_k_cu_b028456c_92334cuda3std3__45__cpo3endE - _ZN39_INTERNAL_235918f5_4_k_cu_b028456c_92334cute7productE)
_ZN39_INTERNAL_235918f5_4_k_cu_b028456c_92334cute7productE:
	.zero		1
	.type		_ZN39_INTERNAL_235918f5_4_k_cu_b028456c_92334cuda3std3__45__cpo3endE,@object
	.size		_ZN39_INTERNAL_235918f5_4_k_cu_b028456c_92334cuda3std3__45__cpo3endE,(_ZN39_INTERNAL_235918f5_4_k_cu_b028456c_92334cuda3std3__419piecewise_constructE - _ZN39_INTERNAL_235918f5_4_k_cu_b028456c_92334cuda3std3__45__cpo3endE)
_ZN39_INTERNAL_235918f5_4_k_cu_b028456c_92334cuda3std3__45__cpo3endE:
	.zero		1
	.type		_ZN39_INTERNAL_235918f5_4_k_cu_b028456c_92334cuda3std3__419piecewise_constructE,@object
	.size		_ZN39_INTERNAL_235918f5_4_k_cu_b028456c_92334cuda3std3__419piecewise_constructE,(_ZN39_INTERNAL_235918f5_4_k_cu_b028456c_92334cuda3std3__45__cpo4cendE - _ZN39_INTERNAL_235918f5_4_k_cu_b028456c_92334cuda3std3__419piecewise_constructE)
_ZN39_INTERNAL_235918f5_4_k_cu_b028456c_92334cuda3std3__419piecewise_constructE:
	.zero		1
	.type		_ZN39_INTERNAL_235918f5_4_k_cu_b028456c_92334cuda3std3__45__cpo4cendE,@object
	.size		_ZN39_INTERNAL_235918f5_4_k_cu_b028456c_92334cuda3std3__45__cpo4cendE,(_ZN39_INTERNAL_235918f5_4_k_cu_b028456c_92334cuda3std6ranges3__45__cpo4swapE - _ZN39_INTERNAL_235918f5_4_k_cu_b028456c_92334cuda3std3__45__cpo4cendE)
_ZN39_INTERNAL_235918f5_4_k_cu_b028456c_92334cuda3std3__45__cpo4cendE:
	.zero		1
	.type		_ZN39_INTERNAL_235918f5_4_k_cu_b028456c_92334cuda3std6ranges3__45__cpo4swapE,@object
	.size		_ZN39_INTERNAL_235918f5_4_k_cu_b028456c_92334cuda3std6ranges3__45__cpo4swapE,(.L_11 - _ZN39_INTERNAL_235918f5_4_k_cu_b028456c_92334cuda3std6ranges3__45__cpo4swapE)
_ZN39_INTERNAL_235918f5_4_k_cu_b028456c_92334cuda3std6ranges3__45__cpo4swapE:
	.zero		1
.L_11:


//--------------------- .nv.constant0._ZN7cutlass13device_kernelINS_4gemm6kernel13GemmUniversalIN4cute5tupleIJiiiiEEENS1_10collective13CollectiveMmaINS1_35MainloopSm100TmaUmmaWarpSpecializedILi20ELi2ELi4ENS5_IJNS4_1CILi1EEESB_SB_EEEEENS5_IJNSA_ILi64EEENSA_ILi256EEENSA_ILi32EEEEEEaNS5_IJlSB_lEEEaSI_NS4_8TiledMMAINS4_8MMA_AtomIJNS4_15SM100_MMA_S8_SSIaaiLi64ELi256ELNS4_4UMMA5MajorE0ELSN_0ELNSM_8SaturateE0EEEEEENS4_6LayoutISC_NS5_IJNSA_ILi0EEESS_SS_EEEEENS5_IJNS4_10UnderscoreESV_SV_EEEEENS4_13SM90_TMA_LOADENS4_14ComposedLayoutINS4_7SwizzleILi1ELi4ELi3EEENS4_18smem_ptr_flag_bitsILi8EEENSR_INS5_IJNSA_ILi8EEESG_EEENS5_IJSG_SB_EEEEEEEvNS4_8identityESY_S18_vS19_EENS_8epilogue10collective18CollectiveEpilogueINS1B_23Sm100TmaWarpSpecializedILi4ELi2ELi32ELb0ELb0EEEJSH_NS5_IJNSR_ISE_SB_EES1G_EEEaSI_aSI_NS1B_6fusion15FusionCallbacksIS1F_NS1I_17LinearCombinationIaiaiLNS_15FloatRoundStyleE2EEESH_S1H_JEEENS4_5SM1004TMEM4LOAD26SM100_TMEM_LOAD_16dp32b32xESY_NSZ_INS10_ILi2ELi4ELi3EEES13_NSR_INS5_IJS14_SE_EEENS5_IJSE_SB_EEEEEEENS4_39AutoVectorizingCopyWithAssumedAlignmentILi128EEENS4_14SM90_TMA_STOREES1W_S1Y_S1Y_EEEvvEEEEvNT_6ParamsE --------------------------
	.section	.nv.constant0._ZN7cutlass13device_kernelINS_4gemm6kernel13GemmUniversalIN4cute5tupleIJiiiiEEENS1_10collective13CollectiveMmaINS1_35MainloopSm100TmaUmmaWarpSpecializedILi20ELi2ELi4ENS5_IJNS4_1CILi1EEESB_SB_EEEEENS5_IJNSA_ILi64EEENSA_ILi256EEENSA_ILi32EEEEEEaNS5_IJlSB_lEEEaSI_NS4_8TiledMMAINS4_8MMA_AtomIJNS4_15SM100_MMA_S8_SSIaaiLi64ELi256ELNS4_4UMMA5MajorE0ELSN_0ELNSM_8SaturateE0EEEEEENS4_6LayoutISC_NS5_IJNSA_ILi0EEESS_SS_EEEEENS5_IJNS4_10UnderscoreESV_SV_EEEEENS4_13SM90_TMA_LOADENS4_14ComposedLayoutINS4_7SwizzleILi1ELi4ELi3EEENS4_18smem_ptr_flag_bitsILi8EEENSR_INS5_IJNSA_ILi8EEESG_EEENS5_IJSG_SB_EEEEEEEvNS4_8identityESY_S18_vS19_EENS_8epilogue10collective18CollectiveEpilogueINS1B_23Sm100TmaWarpSpecializedILi4ELi2ELi32ELb0ELb0EEEJSH_NS5_IJNSR_ISE_SB_EES1G_EEEaSI_aSI_NS1B_6fusion15FusionCallbacksIS1F_NS1I_17LinearCombinationIaiaiLNS_15FloatRoundStyleE2EEESH_S1H_JEEENS4_5SM1004TMEM4LOAD26SM100_TMEM_LOAD_16dp32b32xESY_NSZ_INS10_ILi2ELi4ELi3EEES13_NSR_INS5_IJS14_SE_EEENS5_IJSE_SB_EEEEEEENS4_39AutoVectorizingCopyWithAssumedAlignmentILi128EEENS4_14SM90_TMA_STOREES1W_S1Y_S1Y_EEEvvEEEEvNT_6ParamsE,"a",@progbits
	.sectionflags	@""
	.align	4
.nv.constant0._ZN7cutlass13device_kernelINS_4gemm6kernel13GemmUniversalIN4cute5tupleIJiiiiEEENS1_10collective13CollectiveMmaINS1_35MainloopSm100TmaUmmaWarpSpecializedILi20ELi2ELi4ENS5_IJNS4_1CILi1EEESB_SB_EEEEENS5_IJNSA_ILi64EEENSA_ILi256EEENSA_ILi32EEEEEEaNS5_IJlSB_lEEEaSI_NS4_8TiledMMAINS4_8MMA_AtomIJNS4_15SM100_MMA_S8_SSIaaiLi64ELi256ELNS4_4UMMA5MajorE0ELSN_0ELNSM_8SaturateE0EEEEEENS4_6LayoutISC_NS5_IJNSA_ILi0EEESS_SS_EEEEENS5_IJNS4_10UnderscoreESV_SV_EEEEENS4_13SM90_TMA_LOADENS4_14ComposedLayoutINS4_7SwizzleILi1ELi4ELi3EEENS4_18smem_ptr_flag_bitsILi8EEENSR_INS5_IJNSA_ILi8EEESG_EEENS5_IJSG_SB_EEEEEEEvNS4_8identityESY_S18_vS19_EENS_8epilogue10collective18CollectiveEpilogueINS1B_23Sm100TmaWarpSpecializedILi4ELi2ELi32ELb0ELb0EEEJSH_NS5_IJNSR_ISE_SB_EES1G_EEEaSI_aSI_NS1B_6fusion15FusionCallbacksIS1F_NS1I_17LinearCombinationIaiaiLNS_15FloatRoundStyleE2EEESH_S1H_JEEENS4_5SM1004TMEM4LOAD26SM100_TMEM_LOAD_16dp32b32xESY_NSZ_INS10_ILi2ELi4ELi3EEES13_NSR_INS5_IJS14_SE_EEENS5_IJSE_SB_EEEEEEENS4_39AutoVectorizingCopyWithAssumedAlignmentILi128EEENS4_14SM90_TMA_STOREES1W_S1Y_S1Y_EEEvvEEEEvNT_6ParamsE:
	.zero		2944


//--------------------- SYMBOLS --------------------------

	.type		.nv.reservedSmem.offset0,@object
	.size		.nv.reservedSmem.offset0,0x4
	.type		.nv.reservedSmem.cap,@object
	.size		.nv.reservedSmem.cap,0x4
	.type		__assertfail,@function
